	.target	sm_90a

	.elftype	@"ET_EXEC"


//--------------------- .note.nv.tkinfo           --------------------------
	.section	.note.nv.tkinfo,"",@"SHT_NOTE"
	.sectionflags	@"SHF_NOTE_NV_TKINFO"
	.tkinfo
        /*0018*/ 	.word	0x00000002
        /*0030*/ 	.string	""
        /*0030*/ 	.string	"ptxas"
        /*0030*/ 	.string	"Cuda compilation tools, release 13.0, V13.0.88"
        /*0030*/ 	.string	"Build cuda_13.0.r13.0/compiler.36424714_0"
        /*0030*/ 	.string	"-arch sm_90a -m 64 "



//--------------------- .note.nv.cuinfo           --------------------------
	.section	.note.nv.cuinfo,"",@"SHT_NOTE"
	.sectionflags	@"SHF_NOTE_NV_CUINFO"
        /*0018*/ 	.short	0x0002
        /*001a*/ 	.short	0x005a
        /*001c*/ 	.short	0x0082
	.zero		2


//--------------------- .nv.info                  --------------------------
	.section	.nv.info,"",@"SHT_CUDA_INFO"
	.align	4


	//----- nvinfo : EIATTR_REGCOUNT
	.align		4
        /*0000*/ 	.byte	0x04, 0x2f
        /*0002*/ 	.short	(.L_12 - .L_11)
	.align		4
.L_11:
        /*0004*/ 	.word	index@(_ZN7cutlass13device_kernelINS_4gemm6kernel13GemmUniversalIN4cute5tupleIJiiiiEEENS1_10collective13CollectiveMmaINS1_37MainloopSm90TmaGmmaWarpSpecializedFP8ILi28ENS5_IJNS4_1CILi2EEESB_NSA_ILi1EEEEEENS1_35KernelTmaWarpSpecializedCooperativeEEENS5_IJNSA_ILi128EEESG_NSA_ILi32EEEEEENS_12float_e5m2_tENS5_IJlSC_lEEESJ_SK_NS4_8TiledMMAINS4_8MMA_AtomIJNS4_4SM904GMMA31MMA_64x128x32_F32E5M2E5M2_SS_TNILNSO_7ScaleInE1ELSQ_1EEEEEENS4_6LayoutINS5_IJSB_SC_SC_EEENS5_IJSC_NSA_ILi0EEESV_EEEEENS5_IJNS4_10UnderscoreESY_SY_EEEEENS4_23SM90_TMA_LOAD_MULTICASTENS4_14ComposedLayoutINS4_7SwizzleILi1ELi4ELi3EEENS4_18smem_ptr_flag_bitsILi8EEENST_INS5_IJNSA_ILi8EEESH_EEENS5_IJSH_SC_EEEEEEEvNS4_8identityES11_S1B_vS1C_EENS_8epilogue10collective6detail29Sm90TmaWarpSpecializedAdapterINS1F_15DefaultEpilogueISJ_SK_SK_NS1E_6thread17LinearCombinationISJ_Li1EffLNS1J_9ScaleType4KindE0ELNS_15FloatRoundStyleE2ESJ_EENS1_15EpilogueDefaultEEEEEvvEEEEvNT_6ParamsE)
        /*0008*/ 	.word	0x000000a8


	//----- nvinfo : EIATTR_FRAME_SIZE
	.align		4
.L_12:
        /*000c*/ 	.byte	0x04, 0x11
        /*000e*/ 	.short	(.L_14 - .L_13)
	.align		4
.L_13:
        /*0010*/ 	.word	index@(_ZN7cutlass13device_kernelINS_4gemm6kernel13GemmUniversalIN4cute5tupleIJiiiiEEENS1_10collective13CollectiveMmaINS1_37MainloopSm90TmaGmmaWarpSpecializedFP8ILi28ENS5_IJNS4_1CILi2EEESB_NSA_ILi1EEEEEENS1_35KernelTmaWarpSpecializedCooperativeEEENS5_IJNSA_ILi128EEESG_NSA_ILi32EEEEEENS_12float_e5m2_tENS5_IJlSC_lEEESJ_SK_NS4_8TiledMMAINS4_8MMA_AtomIJNS4_4SM904GMMA31MMA_64x128x32_F32E5M2E5M2_SS_TNILNSO_7ScaleInE1ELSQ_1EEEEEENS4_6LayoutINS5_IJSB_SC_SC_EEENS5_IJSC_NSA_ILi0EEESV_EEEEENS5_IJNS4_10UnderscoreESY_SY_EEEEENS4_23SM90_TMA_LOAD_MULTICASTENS4_14ComposedLayoutINS4_7SwizzleILi1ELi4ELi3EEENS4_18smem_ptr_flag_bitsILi8EEENST_INS5_IJNSA_ILi8EEESH_EEENS5_IJSH_SC_EEEEEEEvNS4_8identityES11_S1B_vS1C_EENS_8epilogue10collective6detail29Sm90TmaWarpSpecializedAdapterINS1F_15DefaultEpilogueISJ_SK_SK_NS1E_6thread17LinearCombinationISJ_Li1EffLNS1J_9ScaleType4KindE0ELNS_15FloatRoundStyleE2ESJ_EENS1_15EpilogueDefaultEEEEEvvEEEEvNT_6ParamsE)
        /*0014*/ 	.word	0x00000000


	//----- nvinfo : EIATTR_MIN_STACK_SIZE
	.align		4
.L_14:
        /*0018*/ 	.byte	0x04, 0x12
        /*001a*/ 	.short	(.L_16 - .L_15)
	.align		4
.L_15:
        /*001c*/ 	.word	index@(_ZN7cutlass13device_kernelINS_4gemm6kernel13GemmUniversalIN4cute5tupleIJiiiiEEENS1_10collective13CollectiveMmaINS1_37MainloopSm90TmaGmmaWarpSpecializedFP8ILi28ENS5_IJNS4_1CILi2EEESB_NSA_ILi1EEEEEENS1_35KernelTmaWarpSpecializedCooperativeEEENS5_IJNSA_ILi128EEESG_NSA_ILi32EEEEEENS_12float_e5m2_tENS5_IJlSC_lEEESJ_SK_NS4_8TiledMMAINS4_8MMA_AtomIJNS4_4SM904GMMA31MMA_64x128x32_F32E5M2E5M2_SS_TNILNSO_7ScaleInE1ELSQ_1EEEEEENS4_6LayoutINS5_IJSB_SC_SC_EEENS5_IJSC_NSA_ILi0EEESV_EEEEENS5_IJNS4_10UnderscoreESY_SY_EEEEENS4_23SM90_TMA_LOAD_MULTICASTENS4_14ComposedLayoutINS4_7SwizzleILi1ELi4ELi3EEENS4_18smem_ptr_flag_bitsILi8EEENST_INS5_IJNSA_ILi8EEESH_EEENS5_IJSH_SC_EEEEEEEvNS4_8identityES11_S1B_vS1C_EENS_8epilogue10collective6detail29Sm90TmaWarpSpecializedAdapterINS1F_15DefaultEpilogueISJ_SK_SK_NS1E_6thread17LinearCombinationISJ_Li1EffLNS1J_9ScaleType4KindE0ELNS_15FloatRoundStyleE2ESJ_EENS1_15EpilogueDefaultEEEEEvvEEEEvNT_6ParamsE)
        /*0020*/ 	.word	0x00000000
.L_16:


//--------------------- .nv.compat                --------------------------
	.section	.nv.compat,"",@"SHT_CUDA_COMPAT_INFO"
	.align	4
        /*0000*/ 	.byte	0x02, 0x09, 0x01, 0x00, 0x02, 0x02, 0x04, 0x00, 0x02, 0x05, 0x05, 0x00, 0x03, 0x07, 0x01, 0x01
        /*0010*/ 	.byte	0x02, 0x03, 0x01, 0x00, 0x02, 0x06, 0x01, 0x00, 0x04, 0x0b, 0x08, 0x00, 0x00, 0x00, 0x00, 0x00
        /*0020*/ 	.byte	0x00, 0x00, 0x00, 0x00


//--------------------- .nv.info._ZN7cutlass13device_kernelINS_4gemm6kernel13GemmUniversalIN4cute5tupleIJiiiiEEENS1_10collective13CollectiveMmaINS1_37MainloopSm90TmaGmmaWarpSpecializedFP8ILi28ENS5_IJNS4_1CILi2EEESB_NSA_ILi1EEEEEENS1_35KernelTmaWarpSpecializedCooperativeEEENS5_IJNSA_ILi128EEESG_NSA_ILi32EEEEEENS_12float_e5m2_tENS5_IJlSC_lEEESJ_SK_NS4_8TiledMMAINS4_8MMA_AtomIJNS4_4SM904GMMA31MMA_64x128x32_F32E5M2E5M2_SS_TNILNSO_7ScaleInE1ELSQ_1EEEEEENS4_6LayoutINS5_IJSB_SC_SC_EEENS5_IJSC_NSA_ILi0EEESV_EEEEENS5_IJNS4_10UnderscoreESY_SY_EEEEENS4_23SM90_TMA_LOAD_MULTICASTENS4_14ComposedLayoutINS4_7SwizzleILi1ELi4ELi3EEENS4_18smem_ptr_flag_bitsILi8EEENST_INS5_IJNSA_ILi8EEESH_EEENS5_IJSH_SC_EEEEEEEvNS4_8identityES11_S1B_vS1C_EENS_8epilogue10collective6detail29Sm90TmaWarpSpecializedAdapterINS1F_15DefaultEpilogueISJ_SK_SK_NS1E_6thread17LinearCombinationISJ_Li1EffLNS1J_9ScaleType4KindE0ELNS_15FloatRoundStyleE2ESJ_EENS1_15EpilogueDefaultEEEEEvvEEEEvNT_6ParamsE --------------------------
	.section	.nv.info._ZN7cutlass13device_kernelINS_4gemm6kernel13GemmUniversalIN4cute5tupleIJiiiiEEENS1_10collective13CollectiveMmaINS1_37MainloopSm90TmaGmmaWarpSpecializedFP8ILi28ENS5_IJNS4_1CILi2EEESB_NSA_ILi1EEEEEENS1_35KernelTmaWarpSpecializedCooperativeEEENS5_IJNSA_ILi128EEESG_NSA_ILi32EEEEEENS_12float_e5m2_tENS5_IJlSC_lEEESJ_SK_NS4_8TiledMMAINS4_8MMA_AtomIJNS4_4SM904GMMA31MMA_64x128x32_F32E5M2E5M2_SS_TNILNSO_7ScaleInE1ELSQ_1EEEEEENS4_6LayoutINS5_IJSB_SC_SC_EEENS5_IJSC_NSA_ILi0EEESV_EEEEENS5_IJNS4_10UnderscoreESY_SY_EEEEENS4_23SM90_TMA_LOAD_MULTICASTENS4_14ComposedLayoutINS4_7SwizzleILi1ELi4ELi3EEENS4_18smem_ptr_flag_bitsILi8EEENST_INS5_IJNSA_ILi8EEESH_EEENS5_IJSH_SC_EEEEEEEvNS4_8identityES11_S1B_vS1C_EENS_8epilogue10collective6detail29Sm90TmaWarpSpecializedAdapterINS1F_15DefaultEpilogueISJ_SK_SK_NS1E_6thread17LinearCombinationISJ_Li1EffLNS1J_9ScaleType4KindE0ELNS_15FloatRoundStyleE2ESJ_EENS1_15EpilogueDefaultEEEEEvvEEEEvNT_6ParamsE,"",@"SHT_CUDA_INFO"
	.sectionflags	@""
	.align	4


	//----- nvinfo : EIATTR_CUDA_API_VERSION
	.align		4
        /*0000*/ 	.byte	0x04, 0x37
        /*0002*/ 	.short	(.L_18 - .L_17)
.L_17:
        /*0004*/ 	.word	0x00000082


	//----- nvinfo : EIATTR_KPARAM_INFO
	.align		4
.L_18:
        /*0008*/ 	.byte	0x04, 0x17
        /*000a*/ 	.short	(.L_20 - .L_19)
.L_19:
        /*000c*/ 	.word	0x00000000
        /*0010*/ 	.short	0x0000
        /*0012*/ 	.short	0x0070
        /*0014*/ 	.byte	0x00, 0xf0, 0x01, 0x10


	//----- nvinfo : EIATTR_SPARSE_MMA_MASK
	.align		4
.L_20:
        /*0018*/ 	.byte	0x03, 0x50
        /*001a*/ 	.short	0x0000


	//----- nvinfo : EIATTR_MAXREG_COUNT
	.align		4
        /*001c*/ 	.byte	0x03, 0x1b
        /*001e*/ 	.short	0x00a8


	//----- nvinfo : EIATTR_NUM_BARRIERS
	.align		4
        /*0020*/ 	.byte	0x02, 0x4c
        /*0022*/ 	.byte	0x01
	.zero		1


	//----- nvinfo : EIATTR_MERCURY_ISA_VERSION
	.align		4
        /*0024*/ 	.byte	0x03, 0x5f
        /*0026*/ 	.short	0x0101


	//----- nvinfo : EIATTR_INT_WARP_WIDE_INSTR_OFFSETS
	.align		4
        /*0028*/ 	.byte	0x04, 0x31
        /*002a*/ 	.short	(.L_22 - .L_21)


	//   ....[0]....
.L_21:
        /*002c*/ 	.word	0x000007d0


	//   ....[1]....
        /*0030*/ 	.word	0x00000800


	//   ....[2]....
        /*0034*/ 	.word	0x00000980


	//----- nvinfo : EIATTR_COOP_GROUP_MASK_REGIDS
	.align		4
.L_22:
        /*0038*/ 	.byte	0x04, 0x29
        /*003a*/ 	.short	(.L_24 - .L_23)


	//   ....[0]....
.L_23:
        /*003c*/ 	.word	0xffffffff


	//   ....[1]....
        /*0040*/ 	.word	0xffffffff


	//   ....[2]....
        /*0044*/ 	.word	0xffffffff


	//   ....[3]....
        /*0048*/ 	.word	0xffffffff


	//   ....[4]....
        /*004c*/ 	.word	0xffffffff


	//   ....[5]....
        /*0050*/ 	.word	0xffffffff


	//----- nvinfo : EIATTR_COOP_GROUP_INSTR_OFFSETS
	.align		4
.L_24:
        /*0054*/ 	.byte	0x04, 0x28
        /*0056*/ 	.short	(.L_26 - .L_25)


	//   ....[0]....
.L_25:
        /*0058*/ 	.word	0x00000060


	//   ....[1]....
        /*005c*/ 	.word	0x00000070


	//   ....[2]....
        /*0060*/ 	.word	0x00000130


	//   ....[3]....
        /*0064*/ 	.word	0x00000600


	//   ....[4]....
        /*0068*/ 	.word	0x00000b20


	//   ....[5]....
        /*006c*/ 	.word	0x000015a0


	//----- nvinfo : EIATTR_REG_RECONFIG
	.align		4
.L_26:
        /*0070*/ 	.byte	0x01, 0x54
	.zero		2


	//----- nvinfo : EIATTR_MBARRIER_INSTR_OFFSETS
	.align		4
        /*0074*/ 	.byte	0x04, 0x39
        /*0076*/ 	.short	(.L_28 - .L_27)


	//   ....[0]....
.L_27:
        /*0078*/ 	.word	0x00000250
        /*007c*/ 	.word	0x000000ff
        /*0080*/ 	.word	0x00000000
        /*0084*/ 	.short	0x0100
        /*0086*/ 	.byte	0x08
	.zero		1


	//   ....[1]....
        /*0088*/ 	.word	0x00000260
        /*008c*/ 	.word	0x000000ff
        /*0090*/ 	.word	0x000000e0
        /*0094*/ 	.short	0x0100
        /*0096*/ 	.byte	0x08
	.zero		1


	//   ....[2]....
        /*0098*/ 	.word	0x00000270
        /*009c*/ 	.word	0x000000ff
        /*00a0*/ 	.word	0x00000008
        /*00a4*/ 	.short	0x0100
        /*00a6*/ 	.byte	0x08
	.zero		1


	//   ....[3]....
        /*00a8*/ 	.word	0x00000280
        /*00ac*/ 	.word	0x000000ff
        /*00b0*/ 	.word	0x000000e8
        /*00b4*/ 	.short	0x0100
        /*00b6*/ 	.byte	0x08
	.zero		1


	//   ....[4]....
        /*00b8*/ 	.word	0x00000290
        /*00bc*/ 	.word	0x000000ff
        /*00c0*/ 	.word	0x00000010
        /*00c4*/ 	.short	0x0100
        /*00c6*/ 	.byte	0x08
	.zero		1


	//   ....[5]....
        /*00c8*/ 	.word	0x000002a0
        /*00cc*/ 	.word	0x000000ff
        /*00d0*/ 	.word	0x000000f0
        /*00d4*/ 	.short	0x0100
        /*00d6*/ 	.byte	0x08
	.zero		1


	//   ....[6]....
        /*00d8*/ 	.word	0x000002b0
        /*00dc*/ 	.word	0x000000ff
        /*00e0*/ 	.word	0x00000018
        /*00e4*/ 	.short	0x0100
        /*00e6*/ 	.byte	0x08
	.zero		1


	//   ....[7]....
        /*00e8*/ 	.word	0x000002c0
        /*00ec*/ 	.word	0x000000ff
        /*00f0*/ 	.word	0x000000f8
        /*00f4*/ 	.short	0x0100
        /*00f6*/ 	.byte	0x08
	.zero		1


	//   ....[8]....
        /*00f8*/ 	.word	0x000002d0
        /*00fc*/ 	.word	0x000000ff
        /*0100*/ 	.word	0x00000020
        /*0104*/ 	.short	0x0100
        /*0106*/ 	.byte	0x08
	.zero		1


	//   ....[9]....
        /*0108*/ 	.word	0x000002e0
        /*010c*/ 	.word	0x000000ff
        /*0110*/ 	.word	0x00000100
        /*0114*/ 	.short	0x0100
        /*0116*/ 	.byte	0x08
	.zero		1


	//   ....[10]....
        /*0118*/ 	.word	0x000002f0
        /*011c*/ 	.word	0x000000ff
        /*0120*/ 	.word	0x00000028
        /*0124*/ 	.short	0x0100
        /*0126*/ 	.byte	0x08
	.zero		1


	//   ....[11]....
        /*0128*/ 	.word	0x00000300
        /*012c*/ 	.word	0x000000ff
        /*0130*/ 	.word	0x00000108
        /*0134*/ 	.short	0x0100
        /*0136*/ 	.byte	0x08
	.zero		1


	//   ....[12]....
        /*0138*/ 	.word	0x00000310
        /*013c*/ 	.word	0x000000ff
        /*0140*/ 	.word	0x00000030
        /*0144*/ 	.short	0x0100
        /*0146*/ 	.byte	0x08
	.zero		1


	//   ....[13]....
        /*0148*/ 	.word	0x00000320
        /*014c*/ 	.word	0x000000ff
        /*0150*/ 	.word	0x00000110
        /*0154*/ 	.short	0x0100
        /*0156*/ 	.byte	0x08
	.zero		1


	//   ....[14]....
        /*0158*/ 	.word	0x00000330
        /*015c*/ 	.word	0x000000ff
        /*0160*/ 	.word	0x00000038
        /*0164*/ 	.short	0x0100
        /*0166*/ 	.byte	0x08
	.zero		1


	//   ....[15]....
        /*0168*/ 	.word	0x00000340
        /*016c*/ 	.word	0x000000ff
        /*0170*/ 	.word	0x00000118
        /*0174*/ 	.short	0x0100
        /*0176*/ 	.byte	0x08
	.zero		1


	//   ....[16]....
        /*0178*/ 	.word	0x00000350
        /*017c*/ 	.word	0x000000ff
        /*0180*/ 	.word	0x00000040
        /*0184*/ 	.short	0x0100
        /*0186*/ 	.byte	0x08
	.zero		1


	//   ....[17]....
        /*0188*/ 	.word	0x00000360
        /*018c*/ 	.word	0x000000ff
        /*0190*/ 	.word	0x00000120
        /*0194*/ 	.short	0x0100
        /*0196*/ 	.byte	0x08
	.zero		1


	//   ....[18]....
        /*0198*/ 	.word	0x00000370
        /*019c*/ 	.word	0x000000ff
        /*01a0*/ 	.word	0x00000048
        /*01a4*/ 	.short	0x0100
        /*01a6*/ 	.byte	0x08
	.zero		1


	//   ....[19]....
        /*01a8*/ 	.word	0x00000380
        /*01ac*/ 	.word	0x000000ff
        /*01b0*/ 	.word	0x00000128
        /*01b4*/ 	.short	0x0100
        /*01b6*/ 	.byte	0x08
	.zero		1


	//   ....[20]....
        /*01b8*/ 	.word	0x00000390
        /*01bc*/ 	.word	0x000000ff
        /*01c0*/ 	.word	0x00000050
        /*01c4*/ 	.short	0x0100
        /*01c6*/ 	.byte	0x08
	.zero		1


	//   ....[21]....
        /*01c8*/ 	.word	0x000003a0
        /*01cc*/ 	.word	0x000000ff
        /*01d0*/ 	.word	0x00000130
        /*01d4*/ 	.short	0x0100
        /*01d6*/ 	.byte	0x08
	.zero		1


	//   ....[22]....
        /*01d8*/ 	.word	0x000003b0
        /*01dc*/ 	.word	0x000000ff
        /*01e0*/ 	.word	0x00000058
        /*01e4*/ 	.short	0x0100
        /*01e6*/ 	.byte	0x08
	.zero		1


	//   ....[23]....
        /*01e8*/ 	.word	0x000003c0
        /*01ec*/ 	.word	0x000000ff
        /*01f0*/ 	.word	0x00000138
        /*01f4*/ 	.short	0x0100
        /*01f6*/ 	.byte	0x08
	.zero		1


	//   ....[24]....
        /*01f8*/ 	.word	0x000003d0
        /*01fc*/ 	.word	0x000000ff
        /*0200*/ 	.word	0x00000060
        /*0204*/ 	.short	0x0100
        /*0206*/ 	.byte	0x08
	.zero		1


	//   ....[25]....
        /*0208*/ 	.word	0x000003e0
        /*020c*/ 	.word	0x000000ff
        /*0210*/ 	.word	0x00000140
        /*0214*/ 	.short	0x0100
        /*0216*/ 	.byte	0x08
	.zero		1


	//   ....[26]....
        /*0218*/ 	.word	0x000003f0
        /*021c*/ 	.word	0x000000ff
        /*0220*/ 	.word	0x00000068
        /*0224*/ 	.short	0x0100
        /*0226*/ 	.byte	0x08
	.zero		1


	//   ....[27]....
        /*0228*/ 	.word	0x00000400
        /*022c*/ 	.word	0x000000ff
        /*0230*/ 	.word	0x00000148
        /*0234*/ 	.short	0x0100
        /*0236*/ 	.byte	0x08
	.zero		1


	//   ....[28]....
        /*0238*/ 	.word	0x00000410
        /*023c*/ 	.word	0x000000ff
        /*0240*/ 	.word	0x00000070
        /*0244*/ 	.short	0x0100
        /*0246*/ 	.byte	0x08
	.zero		1


	//   ....[29]....
        /*0248*/ 	.word	0x00000420
        /*024c*/ 	.word	0x000000ff
        /*0250*/ 	.word	0x00000150
        /*0254*/ 	.short	0x0100
        /*0256*/ 	.byte	0x08
	.zero		1


	//   ....[30]....
        /*0258*/ 	.word	0x00000430
        /*025c*/ 	.word	0x000000ff
        /*0260*/ 	.word	0x00000078
        /*0264*/ 	.short	0x0100
        /*0266*/ 	.byte	0x08
	.zero		1


	//   ....[31]....
        /*0268*/ 	.word	0x00000440
        /*026c*/ 	.word	0x000000ff
        /*0270*/ 	.word	0x00000158
        /*0274*/ 	.short	0x0100
        /*0276*/ 	.byte	0x08
	.zero		1


	//   ....[32]....
        /*0278*/ 	.word	0x00000450
        /*027c*/ 	.word	0x000000ff
        /*0280*/ 	.word	0x00000080
        /*0284*/ 	.short	0x0100
        /*0286*/ 	.byte	0x08
	.zero		1


	//   ....[33]....
        /*0288*/ 	.word	0x00000460
        /*028c*/ 	.word	0x000000ff
        /*0290*/ 	.word	0x00000160
        /*0294*/ 	.short	0x0100
        /*0296*/ 	.byte	0x08
	.zero		1


	//   ....[34]....
        /*0298*/ 	.word	0x00000470
        /*029c*/ 	.word	0x000000ff
        /*02a0*/ 	.word	0x00000088
        /*02a4*/ 	.short	0x0100
        /*02a6*/ 	.byte	0x08
	.zero		1


	//   ....[35]....
        /*02a8*/ 	.word	0x00000480
        /*02ac*/ 	.word	0x000000ff
        /*02b0*/ 	.word	0x00000168
        /*02b4*/ 	.short	0x0100
        /*02b6*/ 	.byte	0x08
	.zero		1


	//   ....[36]....
        /*02b8*/ 	.word	0x00000490
        /*02bc*/ 	.word	0x000000ff
        /*02c0*/ 	.word	0x00000090
        /*02c4*/ 	.short	0x0100
        /*02c6*/ 	.byte	0x08
	.zero		1


	//   ....[37]....
        /*02c8*/ 	.word	0x000004a0
        /*02cc*/ 	.word	0x000000ff
        /*02d0*/ 	.word	0x00000170
        /*02d4*/ 	.short	0x0100
        /*02d6*/ 	.byte	0x08
	.zero		1


	//   ....[38]....
        /*02d8*/ 	.word	0x000004b0
        /*02dc*/ 	.word	0x000000ff
        /*02e0*/ 	.word	0x00000098
        /*02e4*/ 	.short	0x0100
        /*02e6*/ 	.byte	0x08
	.zero		1


	//   ....[39]....
        /*02e8*/ 	.word	0x000004c0
        /*02ec*/ 	.word	0x000000ff
        /*02f0*/ 	.word	0x00000178
        /*02f4*/ 	.short	0x0100
        /*02f6*/ 	.byte	0x08
	.zero		1


	//   ....[40]....
        /*02f8*/ 	.word	0x000004d0
        /*02fc*/ 	.word	0x000000ff
        /*0300*/ 	.word	0x000000a0
        /*0304*/ 	.short	0x0100
        /*0306*/ 	.byte	0x08
	.zero		1


	//   ....[41]....
        /*0308*/ 	.word	0x000004e0
        /*030c*/ 	.word	0x000000ff
        /*0310*/ 	.word	0x00000180
        /*0314*/ 	.short	0x0100
        /*0316*/ 	.byte	0x08
	.zero		1


	//   ....[42]....
        /*0318*/ 	.word	0x000004f0
        /*031c*/ 	.word	0x000000ff
        /*0320*/ 	.word	0x000000a8
        /*0324*/ 	.short	0x0100
        /*0326*/ 	.byte	0x08
	.zero		1


	//   ....[43]....
        /*0328*/ 	.word	0x00000500
        /*032c*/ 	.word	0x000000ff
        /*0330*/ 	.word	0x00000188
        /*0334*/ 	.short	0x0100
        /*0336*/ 	.byte	0x08
	.zero		1


	//   ....[44]....
        /*0338*/ 	.word	0x00000510
        /*033c*/ 	.word	0x000000ff
        /*0340*/ 	.word	0x000000b0
        /*0344*/ 	.short	0x0100
        /*0346*/ 	.byte	0x08
	.zero		1


	//   ....[45]....
        /*0348*/ 	.word	0x00000520
        /*034c*/ 	.word	0x000000ff
        /*0350*/ 	.word	0x00000190
        /*0354*/ 	.short	0x0100
        /*0356*/ 	.byte	0x08
	.zero		1


	//   ....[46]....
        /*0358*/ 	.word	0x00000530
        /*035c*/ 	.word	0x000000ff
        /*0360*/ 	.word	0x000000b8
        /*0364*/ 	.short	0x0100
        /*0366*/ 	.byte	0x08
	.zero		1


	//   ....[47]....
        /*0368*/ 	.word	0x00000540
        /*036c*/ 	.word	0x000000ff
        /*0370*/ 	.word	0x00000198
        /*0374*/ 	.short	0x0100
        /*0376*/ 	.byte	0x08
	.zero		1


	//   ....[48]....
        /*0378*/ 	.word	0x00000550
        /*037c*/ 	.word	0x000000ff
        /*0380*/ 	.word	0x000000c0
        /*0384*/ 	.short	0x0100
        /*0386*/ 	.byte	0x08
	.zero		1


	//   ....[49]....
        /*0388*/ 	.word	0x00000560
        /*038c*/ 	.word	0x000000ff
        /*0390*/ 	.word	0x000001a0
        /*0394*/ 	.short	0x0100
        /*0396*/ 	.byte	0x08
	.zero		1


	//   ....[50]....
        /*0398*/ 	.word	0x00000570
        /*039c*/ 	.word	0x000000ff
        /*03a0*/ 	.word	0x000000c8
        /*03a4*/ 	.short	0x0100
        /*03a6*/ 	.byte	0x08
	.zero		1


	//   ....[51]....
        /*03a8*/ 	.word	0x00000580
        /*03ac*/ 	.word	0x000000ff
        /*03b0*/ 	.word	0x000001a8
        /*03b4*/ 	.short	0x0100
        /*03b6*/ 	.byte	0x08
	.zero		1


	//   ....[52]....
        /*03b8*/ 	.word	0x00000590
        /*03bc*/ 	.word	0x000000ff
        /*03c0*/ 	.word	0x000000d0
        /*03c4*/ 	.short	0x0100
        /*03c6*/ 	.byte	0x08
	.zero		1


	//   ....[53]....
        /*03c8*/ 	.word	0x000005a0
        /*03cc*/ 	.word	0x000000ff
        /*03d0*/ 	.word	0x000001b0
        /*03d4*/ 	.short	0x0100
        /*03d6*/ 	.byte	0x08
	.zero		1


	//   ....[54]....
        /*03d8*/ 	.word	0x000005b0
        /*03dc*/ 	.word	0x000000ff
        /*03e0*/ 	.word	0x000000d8
        /*03e4*/ 	.short	0x0100
        /*03e6*/ 	.byte	0x08
	.zero		1


	//   ....[55]....
        /*03e8*/ 	.word	0x000005c0
        /*03ec*/ 	.word	0x000000ff
        /*03f0*/ 	.word	0x000001b8
        /*03f4*/ 	.short	0x0100
        /*03f6*/ 	.byte	0x08
	.zero		1


	//   ....[56]....
        /*03f8*/ 	.word	0x00000a10
        /*03fc*/ 	.word	0x000000ff
        /*0400*/ 	.word	0x000001d0
        /*0404*/ 	.short	0x0100
        /*0406*/ 	.byte	0x06
	.zero		1


	//   ....[57]....
        /*0408*/ 	.word	0x00000ab0
        /*040c*/ 	.word	0x000000ff
        /*0410*/ 	.word	0x000001d8
        /*0414*/ 	.short	0x0100
        /*0416*/ 	.byte	0x06
	.zero		1


	//   ....[58]....
        /*0418*/ 	.word	0x00001ad0
        /*041c*/ 	.word	0x000000ff
        /*0420*/ 	.word	0x00000000
        /*0424*/ 	.short	0x010a
        /*0426*/ 	.byte	0x06
	.zero		1


	//   ....[59]....
        /*0428*/ 	.word	0x00001b10
        /*042c*/ 	.word	0x000000ff
        /*0430*/ 	.word	0x00000000
        /*0434*/ 	.short	0x010a
        /*0436*/ 	.byte	0x06
	.zero		1


	//   ....[60]....
        /*0438*/ 	.word	0x000023f0
        /*043c*/ 	.word	0x000000ff
        /*0440*/ 	.word	0x00000000
        /*0444*/ 	.short	0x010a
        /*0446*/ 	.byte	0x0c
	.zero		1


	//   ....[61]....
        /*0448*/ 	.word	0x00002430
        /*044c*/ 	.word	0x000000ff
        /*0450*/ 	.word	0x00000000
        /*0454*/ 	.short	0x010a
        /*0456*/ 	.byte	0x0c
	.zero		1


	//   ....[62]....
        /*0458*/ 	.word	0x00002a10
        /*045c*/ 	.word	0x0000008c
        /*0460*/ 	.word	0x00000000
        /*0464*/ 	.short	0x0101
        /*0466*/ 	.byte	0x3f
	.zero		1


	//   ....[63]....
        /*0468*/ 	.word	0x000030b0
        /*046c*/ 	.word	0x0000000c
        /*0470*/ 	.word	0x00000000
        /*0474*/ 	.short	0x0101
        /*0476*/ 	.byte	0x3f
	.zero		1


	//   ....[64]....
        /*0478*/ 	.word	0x00008a70
        /*047c*/ 	.word	0x00000012
        /*0480*/ 	.word	0x000000e0
        /*0484*/ 	.short	0x010a
        /*0486*/ 	.byte	0x3f
	.zero		1


	//   ....[65]....
        /*0488*/ 	.word	0x00008e10
        /*048c*/ 	.word	0x00000006
        /*0490*/ 	.word	0x000001d8
        /*0494*/ 	.short	0x0101
        /*0496*/ 	.byte	0x3f
	.zero		1


	//   ....[66]....
        /*0498*/ 	.word	0x00009530
        /*049c*/ 	.word	0x00000006
        /*04a0*/ 	.word	0x00000000
        /*04a4*/ 	.short	0x010a
        /*04a6*/ 	.byte	0x3f
	.zero		1


	//   ....[67]....
        /*04a8*/ 	.word	0x000095b0
        /*04ac*/ 	.word	0x00000007
        /*04b0*/ 	.word	0x00000000
        /*04b4*/ 	.short	0x010a
        /*04b6*/ 	.byte	0x3f
	.zero		1


	//   ....[68]....
        /*04b8*/ 	.word	0x00009640
        /*04bc*/ 	.word	0x00000006
        /*04c0*/ 	.word	0x00000000
        /*04c4*/ 	.short	0x010a
        /*04c6*/ 	.byte	0x3f
	.zero		1


	//   ....[69]....
        /*04c8*/ 	.word	0x000096d0
        /*04cc*/ 	.word	0x00000009
        /*04d0*/ 	.word	0x00000000
        /*04d4*/ 	.short	0x010a
        /*04d6*/ 	.byte	0x3f
	.zero		1


	//   ....[70]....
        /*04d8*/ 	.word	0x00009760
        /*04dc*/ 	.word	0x00000006
        /*04e0*/ 	.word	0x00000000
        /*04e4*/ 	.short	0x010a
        /*04e6*/ 	.byte	0x3f
	.zero		1


	//   ....[71]....
        /*04e8*/ 	.word	0x000097f0
        /*04ec*/ 	.word	0x00000009
        /*04f0*/ 	.word	0x00000000
        /*04f4*/ 	.short	0x010a
        /*04f6*/ 	.byte	0x3f
	.zero		1


	//   ....[72]....
        /*04f8*/ 	.word	0x00009880
        /*04fc*/ 	.word	0x00000006
        /*0500*/ 	.word	0x00000000
        /*0504*/ 	.short	0x010a
        /*0506*/ 	.byte	0x3f
	.zero		1


	//   ....[73]....
        /*0508*/ 	.word	0x00009910
        /*050c*/ 	.word	0x00000009
        /*0510*/ 	.word	0x00000000
        /*0514*/ 	.short	0x010a
        /*0516*/ 	.byte	0x3f
	.zero		1


	//   ....[74]....
        /*0518*/ 	.word	0x000099a0
        /*051c*/ 	.word	0x00000006
        /*0520*/ 	.word	0x00000000
        /*0524*/ 	.short	0x010a
        /*0526*/ 	.byte	0x3f
	.zero		1


	//   ....[75]....
        /*0528*/ 	.word	0x00009a30
        /*052c*/ 	.word	0x00000009
        /*0530*/ 	.word	0x00000000
        /*0534*/ 	.short	0x010a
        /*0536*/ 	.byte	0x3f
	.zero		1


	//   ....[76]....
        /*0538*/ 	.word	0x00009ac0
        /*053c*/ 	.word	0x00000006
        /*0540*/ 	.word	0x00000000
        /*0544*/ 	.short	0x010a
        /*0546*/ 	.byte	0x3f
	.zero		1


	//   ....[77]....
        /*0548*/ 	.word	0x00009b50
        /*054c*/ 	.word	0x00000009
        /*0550*/ 	.word	0x00000000
        /*0554*/ 	.short	0x010a
        /*0556*/ 	.byte	0x3f
	.zero		1


	//   ....[78]....
        /*0558*/ 	.word	0x00009be0
        /*055c*/ 	.word	0x00000006
        /*0560*/ 	.word	0x00000000
        /*0564*/ 	.short	0x010a
        /*0566*/ 	.byte	0x3f
	.zero		1


	//   ....[79]....
        /*0568*/ 	.word	0x00009c70
        /*056c*/ 	.word	0x00000009
        /*0570*/ 	.word	0x00000000
        /*0574*/ 	.short	0x010a
        /*0576*/ 	.byte	0x3f
	.zero		1


	//   ....[80]....
        /*0578*/ 	.word	0x00009d00
        /*057c*/ 	.word	0x00000006
        /*0580*/ 	.word	0x00000000
        /*0584*/ 	.short	0x010a
        /*0586*/ 	.byte	0x3f
	.zero		1


	//   ....[81]....
        /*0588*/ 	.word	0x00009d90
        /*058c*/ 	.word	0x00000009
        /*0590*/ 	.word	0x00000000
        /*0594*/ 	.short	0x010a
        /*0596*/ 	.byte	0x3f
	.zero		1


	//   ....[82]....
        /*0598*/ 	.word	0x00009e20
        /*059c*/ 	.word	0x00000006
        /*05a0*/ 	.word	0x00000000
        /*05a4*/ 	.short	0x010a
        /*05a6*/ 	.byte	0x3f
	.zero		1


	//   ....[83]....
        /*05a8*/ 	.word	0x00009eb0
        /*05ac*/ 	.word	0x00000009
        /*05b0*/ 	.word	0x00000000
        /*05b4*/ 	.short	0x010a
        /*05b6*/ 	.byte	0x3f
	.zero		1


	//   ....[84]....
        /*05b8*/ 	.word	0x00009f40
        /*05bc*/ 	.word	0x00000006
        /*05c0*/ 	.word	0x00000000
        /*05c4*/ 	.short	0x010a
        /*05c6*/ 	.byte	0x3f
	.zero		1


	//   ....[85]....
        /*05c8*/ 	.word	0x00009fd0
        /*05cc*/ 	.word	0x00000009
        /*05d0*/ 	.word	0x00000000
        /*05d4*/ 	.short	0x010a
        /*05d6*/ 	.byte	0x3f
	.zero		1


	//   ....[86]....
        /*05d8*/ 	.word	0x0000a060
        /*05dc*/ 	.word	0x00000006
        /*05e0*/ 	.word	0x00000000
        /*05e4*/ 	.short	0x010a
        /*05e6*/ 	.byte	0x3f
	.zero		1


	//   ....[87]....
        /*05e8*/ 	.word	0x0000a0f0
        /*05ec*/ 	.word	0x00000009
        /*05f0*/ 	.word	0x00000000
        /*05f4*/ 	.short	0x010a
        /*05f6*/ 	.byte	0x3f
	.zero		1


	//   ....[88]....
        /*05f8*/ 	.word	0x0000a180
        /*05fc*/ 	.word	0x00000006
        /*0600*/ 	.word	0x00000000
        /*0604*/ 	.short	0x010a
        /*0606*/ 	.byte	0x3f
	.zero		1


	//   ....[89]....
        /*0608*/ 	.word	0x0000a210
        /*060c*/ 	.word	0x00000009
        /*0610*/ 	.word	0x00000000
        /*0614*/ 	.short	0x010a
        /*0616*/ 	.byte	0x3f
	.zero		1


	//   ....[90]....
        /*0618*/ 	.word	0x0000a2a0
        /*061c*/ 	.word	0x00000006
        /*0620*/ 	.word	0x00000000
        /*0624*/ 	.short	0x010a
        /*0626*/ 	.byte	0x3f
	.zero		1


	//   ....[91]....
        /*0628*/ 	.word	0x0000a330
        /*062c*/ 	.word	0x00000009
        /*0630*/ 	.word	0x00000000
        /*0634*/ 	.short	0x010a
        /*0636*/ 	.byte	0x3f
	.zero		1


	//   ....[92]....
        /*0638*/ 	.word	0x0000a3c0
        /*063c*/ 	.word	0x00000006
        /*0640*/ 	.word	0x00000000
        /*0644*/ 	.short	0x010a
        /*0646*/ 	.byte	0x3f
	.zero		1


	//   ....[93]....
        /*0648*/ 	.word	0x0000a450
        /*064c*/ 	.word	0x00000003
        /*0650*/ 	.word	0x00000000
        /*0654*/ 	.short	0x010a
        /*0656*/ 	.byte	0x3f
	.zero		1


	//   ....[94]....
        /*0658*/ 	.word	0x0000a4c0
        /*065c*/ 	.word	0x0000000d
        /*0660*/ 	.word	0x00000000
        /*0664*/ 	.short	0x010a
        /*0666*/ 	.byte	0x3f
	.zero		1


	//   ....[95]....
        /*0668*/ 	.word	0x0000a520
        /*066c*/ 	.word	0x00000091
        /*0670*/ 	.word	0x00000000
        /*0674*/ 	.short	0x010a
        /*0676*/ 	.byte	0x3f
	.zero		1


	//   ....[96]....
        /*0678*/ 	.word	0x0000a5f0
        /*067c*/ 	.word	0x00000012
        /*0680*/ 	.word	0x000000e0
        /*0684*/ 	.short	0x010a
        /*0686*/ 	.byte	0x3f
	.zero		1


	//   ....[97]....
        /*0688*/ 	.word	0x0000a6c0
        /*068c*/ 	.word	0x00000006
        /*0690*/ 	.word	0x00000000
        /*0694*/ 	.short	0x010a
        /*0696*/ 	.byte	0x3f
	.zero		1


	//   ....[98]....
        /*0698*/ 	.word	0x0000a710
        /*069c*/ 	.word	0x00000007
        /*06a0*/ 	.word	0x00000000
        /*06a4*/ 	.short	0x010a
        /*06a6*/ 	.byte	0x3f
	.zero		1


	//   ....[99]....
        /*06a8*/ 	.word	0x0000a760
        /*06ac*/ 	.word	0x00000006
        /*06b0*/ 	.word	0x00000000
        /*06b4*/ 	.short	0x010a
        /*06b6*/ 	.byte	0x3f
	.zero		1


	//   ....[100]....
        /*06b8*/ 	.word	0x0000a7b0
        /*06bc*/ 	.word	0x00000009
        /*06c0*/ 	.word	0x00000000
        /*06c4*/ 	.short	0x010a
        /*06c6*/ 	.byte	0x3f
	.zero		1


	//   ....[101]....
        /*06c8*/ 	.word	0x0000a800
        /*06cc*/ 	.word	0x00000006
        /*06d0*/ 	.word	0x00000000
        /*06d4*/ 	.short	0x010a
        /*06d6*/ 	.byte	0x3f
	.zero		1


	//   ....[102]....
        /*06d8*/ 	.word	0x0000a850
        /*06dc*/ 	.word	0x00000009
        /*06e0*/ 	.word	0x00000000
        /*06e4*/ 	.short	0x010a
        /*06e6*/ 	.byte	0x3f
	.zero		1


	//   ....[103]....
        /*06e8*/ 	.word	0x0000a8a0
        /*06ec*/ 	.word	0x00000006
        /*06f0*/ 	.word	0x00000000
        /*06f4*/ 	.short	0x010a
        /*06f6*/ 	.byte	0x3f
	.zero		1


	//   ....[104]....
        /*06f8*/ 	.word	0x0000a8f0
        /*06fc*/ 	.word	0x00000009
        /*0700*/ 	.word	0x00000000
        /*0704*/ 	.short	0x010a
        /*0706*/ 	.byte	0x3f
	.zero		1


	//   ....[105]....
        /*0708*/ 	.word	0x0000a940
        /*070c*/ 	.word	0x00000006
        /*0710*/ 	.word	0x00000000
        /*0714*/ 	.short	0x010a
        /*0716*/ 	.byte	0x3f
	.zero		1


	//   ....[106]....
        /*0718*/ 	.word	0x0000a990
        /*071c*/ 	.word	0x00000009
        /*0720*/ 	.word	0x00000000
        /*0724*/ 	.short	0x010a
        /*0726*/ 	.byte	0x3f
	.zero		1


	//   ....[107]....
        /*0728*/ 	.word	0x0000a9e0
        /*072c*/ 	.word	0x00000006
        /*0730*/ 	.word	0x00000000
        /*0734*/ 	.short	0x010a
        /*0736*/ 	.byte	0x3f
	.zero		1


	//   ....[108]....
        /*0738*/ 	.word	0x0000aa30
        /*073c*/ 	.word	0x00000009
        /*0740*/ 	.word	0x00000000
        /*0744*/ 	.short	0x010a
        /*0746*/ 	.byte	0x3f
	.zero		1


	//   ....[109]....
        /*0748*/ 	.word	0x0000aa80
        /*074c*/ 	.word	0x00000006
        /*0750*/ 	.word	0x00000000
        /*0754*/ 	.short	0x010a
        /*0756*/ 	.byte	0x3f
	.zero		1


	//   ....[110]....
        /*0758*/ 	.word	0x0000aad0
        /*075c*/ 	.word	0x00000009
        /*0760*/ 	.word	0x00000000
        /*0764*/ 	.short	0x010a
        /*0766*/ 	.byte	0x3f
	.zero		1


	//   ....[111]....
        /*0768*/ 	.word	0x0000ab20
        /*076c*/ 	.word	0x00000006
        /*0770*/ 	.word	0x00000000
        /*0774*/ 	.short	0x010a
        /*0776*/ 	.byte	0x3f
	.zero		1


	//   ....[112]....
        /*0778*/ 	.word	0x0000ab70
        /*077c*/ 	.word	0x00000009
        /*0780*/ 	.word	0x00000000
        /*0784*/ 	.short	0x010a
        /*0786*/ 	.byte	0x3f
	.zero		1


	//   ....[113]....
        /*0788*/ 	.word	0x0000abc0
        /*078c*/ 	.word	0x00000006
        /*0790*/ 	.word	0x00000000
        /*0794*/ 	.short	0x010a
        /*0796*/ 	.byte	0x3f
	.zero		1


	//   ....[114]....
        /*0798*/ 	.word	0x0000ac10
        /*079c*/ 	.word	0x00000009
        /*07a0*/ 	.word	0x00000000
        /*07a4*/ 	.short	0x010a
        /*07a6*/ 	.byte	0x3f
	.zero		1


	//   ....[115]....
        /*07a8*/ 	.word	0x0000ac60
        /*07ac*/ 	.word	0x00000006
        /*07b0*/ 	.word	0x00000000
        /*07b4*/ 	.short	0x010a
        /*07b6*/ 	.byte	0x3f
	.zero		1


	//   ....[116]....
        /*07b8*/ 	.word	0x0000acb0
        /*07bc*/ 	.word	0x00000009
        /*07c0*/ 	.word	0x00000000
        /*07c4*/ 	.short	0x010a
        /*07c6*/ 	.byte	0x3f
	.zero		1


	//   ....[117]....
        /*07c8*/ 	.word	0x0000ad00
        /*07cc*/ 	.word	0x00000006
        /*07d0*/ 	.word	0x00000000
        /*07d4*/ 	.short	0x010a
        /*07d6*/ 	.byte	0x3f
	.zero		1


	//   ....[118]....
        /*07d8*/ 	.word	0x0000ad50
        /*07dc*/ 	.word	0x00000009
        /*07e0*/ 	.word	0x00000000
        /*07e4*/ 	.short	0x010a
        /*07e6*/ 	.byte	0x3f
	.zero		1


	//   ....[119]....
        /*07e8*/ 	.word	0x0000ada0
        /*07ec*/ 	.word	0x00000006
        /*07f0*/ 	.word	0x00000000
        /*07f4*/ 	.short	0x010a
        /*07f6*/ 	.byte	0x3f
	.zero		1


	//   ....[120]....
        /*07f8*/ 	.word	0x0000adf0
        /*07fc*/ 	.word	0x00000009
        /*0800*/ 	.word	0x00000000
        /*0804*/ 	.short	0x010a
        /*0806*/ 	.byte	0x3f
	.zero		1


	//   ....[121]....
        /*0808*/ 	.word	0x0000ae40
        /*080c*/ 	.word	0x00000006
        /*0810*/ 	.word	0x00000000
        /*0814*/ 	.short	0x010a
        /*0816*/ 	.byte	0x3f
	.zero		1


	//   ....[122]....
        /*0818*/ 	.word	0x0000ae90
        /*081c*/ 	.word	0x00000009
        /*0820*/ 	.word	0x00000000
        /*0824*/ 	.short	0x010a
        /*0826*/ 	.byte	0x3f
	.zero		1


	//   ....[123]....
        /*0828*/ 	.word	0x0000aee0
        /*082c*/ 	.word	0x00000006
        /*0830*/ 	.word	0x00000000
        /*0834*/ 	.short	0x010a
        /*0836*/ 	.byte	0x3f
	.zero		1


	//----- nvinfo : EIATTR_NUM_MBARRIERS
	.align		4
.L_28:
        /*0838*/ 	.byte	0x03, 0x38
        /*083a*/ 	.short	0x003a


	//----- nvinfo : EIATTR_EXIT_INSTR_OFFSETS
	.align		4
        /*083c*/ 	.byte	0x04, 0x1c
        /*083e*/ 	.short	(.L_30 - .L_29)


	//   ....[0]....
.L_29:
        /*0840*/ 	.word	0x00000c80


	//   ....[1]....
        /*0844*/ 	.word	0x00001470


	//   ....[2]....
        /*0848*/ 	.word	0x000080c0


	//   ....[3]....
        /*084c*/ 	.word	0x00008620


	//   ....[4]....
        /*0850*/ 	.word	0x0000a4a0


	//----- nvinfo : EIATTR_MAX_THREADS
	.align		4
.L_30:
        /*0854*/ 	.byte	0x04, 0x05
        /*0856*/ 	.short	(.L_32 - .L_31)
.L_31:
        /*0858*/ 	.word	0x00000180
        /*085c*/ 	.word	0x00000001
        /*0860*/ 	.word	0x00000001


	//----- nvinfo : EIATTR_CRS_STACK_SIZE
	.align		4
.L_32:
        /*0864*/ 	.byte	0x04, 0x1e
        /*0866*/ 	.short	(.L_34 - .L_33)
.L_33:
        /*0868*/ 	.word	0x00000000


	//----- nvinfo : EIATTR_CBANK_PARAM_SIZE
	.align		4
.L_34:
        /*086c*/ 	.byte	0x03, 0x19
        /*086e*/ 	.short	0x0470


	//----- nvinfo : EIATTR_PARAM_CBANK
	.align		4
        /*0870*/ 	.byte	0x04, 0x0a
        /*0872*/ 	.short	(.L_36 - .L_35)
	.align		4
.L_35:
        /*0874*/ 	.word	index@(.nv.constant0._ZN7cutlass13device_kernelINS_4gemm6kernel13GemmUniversalIN4cute5tupleIJiiiiEEENS1_10collective13CollectiveMmaINS1_37MainloopSm90TmaGmmaWarpSpecializedFP8ILi28ENS5_IJNS4_1CILi2EEESB_NSA_ILi1EEEEEENS1_35KernelTmaWarpSpecializedCooperativeEEENS5_IJNSA_ILi128EEESG_NSA_ILi32EEEEEENS_12float_e5m2_tENS5_IJlSC_lEEESJ_SK_NS4_8TiledMMAINS4_8MMA_AtomIJNS4_4SM904GMMA31MMA_64x128x32_F32E5M2E5M2_SS_TNILNSO_7ScaleInE1ELSQ_1EEEEEENS4_6LayoutINS5_IJSB_SC_SC_EEENS5_IJSC_NSA_ILi0EEESV_EEEEENS5_IJNS4_10UnderscoreESY_SY_EEEEENS4_23SM90_TMA_LOAD_MULTICASTENS4_14ComposedLayoutINS4_7SwizzleILi1ELi4ELi3EEENS4_18smem_ptr_flag_bitsILi8EEENST_INS5_IJNSA_ILi8EEESH_EEENS5_IJSH_SC_EEEEEEEvNS4_8identityES11_S1B_vS1C_EENS_8epilogue10collective6detail29Sm90TmaWarpSpecializedAdapterINS1F_15DefaultEpilogueISJ_SK_SK_NS1E_6thread17LinearCombinationISJ_Li1EffLNS1J_9ScaleType4KindE0ELNS_15FloatRoundStyleE2ESJ_EENS1_15EpilogueDefaultEEEEEvvEEEEvNT_6ParamsE)
        /*0878*/ 	.short	0x0210
        /*087a*/ 	.short	0x0470


	//----- nvinfo : EIATTR_SW_WAR
	.align		4
.L_36:
        /*087c*/ 	.byte	0x04, 0x36
        /*087e*/ 	.short	(.L_38 - .L_37)
.L_37:
        /*0880*/ 	.word	0x00000008
.L_38:


//--------------------- .nv.callgraph             --------------------------
	.section	.nv.callgraph,"",@"SHT_CUDA_CALLGRAPH"
	.align	4
	.sectionentsize	8
	.align		4
        /*0000*/ 	.word	0x00000000
	.align		4
        /*0004*/ 	.word	0xffffffff
	.align		4
        /*0008*/ 	.word	0x00000000
	.align		4
        /*000c*/ 	.word	0xfffffffe
	.align		4
        /*0010*/ 	.word	0x00000000
	.align		4
        /*0014*/ 	.word	0xfffffffd
	.align		4
        /*0018*/ 	.word	0x00000000
	.align		4
        /*001c*/ 	.word	0xfffffffc


//--------------------- .nv.constant4             --------------------------
	.section	.nv.constant4,"a",@progbits
	.align	8
	.align		8
.nv.constant4:
        /*0000*/ 	.dword	_ZN39_INTERNAL_03bce652_4_k_cu_c4878188_49474cuda3std3__45__cpo5beginE
	.align		8
        /*0008*/ 	.dword	_ZN39_INTERNAL_03bce652_4_k_cu_c4878188_49474cuda3std3__45__cpo3endE
	.align		8
        /*0010*/ 	.dword	_ZN39_INTERNAL_03bce652_4_k_cu_c4878188_49474cuda3std3__45__cpo6cbeginE
	.align		8
        /*0018*/ 	.dword	_ZN39_INTERNAL_03bce652_4_k_cu_c4878188_49474cuda3std3__45__cpo4cendE
	.align		8
        /*0020*/ 	.dword	_ZN39_INTERNAL_03bce652_4_k_cu_c4878188_49474cuda3std3__441_GLOBAL__N__03bce652_4_k_cu_c4878188_49476ignoreE
	.align		8
        /*0028*/ 	.dword	_ZN39_INTERNAL_03bce652_4_k_cu_c4878188_49474cuda3std3__419piecewise_constructE
	.align		8
        /*0030*/ 	.dword	_ZN39_INTERNAL_03bce652_4_k_cu_c4878188_49474cuda3std3__48in_placeE
	.align		8
        /*0038*/ 	.dword	_ZN39_INTERNAL_03bce652_4_k_cu_c4878188_49474cuda3std6ranges3__45__cpo4swapE
	.align		8
        /*0040*/ 	.dword	_ZN39_INTERNAL_03bce652_4_k_cu_c4878188_49474cuda3std6ranges3__45__cpo9iter_moveE
	.align		8
        /*0048*/ 	.dword	_ZN39_INTERNAL_03bce652_4_k_cu_c4878188_49474cute7productE
	.align		8
        /*0050*/ 	.dword	_ZN39_INTERNAL_03bce652_4_k_cu_c4878188_49474cute1_E


//--------------------- .text._ZN7cutlass13device_kernelINS_4gemm6kernel13GemmUniversalIN4cute5tupleIJiiiiEEENS1_10collective13CollectiveMmaINS1_37MainloopSm90TmaGmmaWarpSpecializedFP8ILi28ENS5_IJNS4_1CILi2EEESB_NSA_ILi1EEEEEENS1_35KernelTmaWarpSpecializedCooperativeEEENS5_IJNSA_ILi128EEESG_NSA_ILi32EEEEEENS_12float_e5m2_tENS5_IJlSC_lEEESJ_SK_NS4_8TiledMMAINS4_8MMA_AtomIJNS4_4SM904GMMA31MMA_64x128x32_F32E5M2E5M2_SS_TNILNSO_7ScaleInE1ELSQ_1EEEEEENS4_6LayoutINS5_IJSB_SC_SC_EEENS5_IJSC_NSA_ILi0EEESV_EEEEENS5_IJNS4_10UnderscoreESY_SY_EEEEENS4_23SM90_TMA_LOAD_MULTICASTENS4_14ComposedLayoutINS4_7SwizzleILi1ELi4ELi3EEENS4_18smem_ptr_flag_bitsILi8EEENST_INS5_IJNSA_ILi8EEESH_EEENS5_IJSH_SC_EEEEEEEvNS4_8identityES11_S1B_vS1C_EENS_8epilogue10collective6detail29Sm90TmaWarpSpecializedAdapterINS1F_15DefaultEpilogueISJ_SK_SK_NS1E_6thread17LinearCombinationISJ_Li1EffLNS1J_9ScaleType4KindE0ELNS_15FloatRoundStyleE2ESJ_EENS1_15EpilogueDefaultEEEEEvvEEEEvNT_6ParamsE --------------------------
	.section	.text._ZN7cutlass13device_kernelINS_4gemm6kernel13GemmUniversalIN4cute5tupleIJiiiiEEENS1_10collective13CollectiveMmaINS1_37MainloopSm90TmaGmmaWarpSpecializedFP8ILi28ENS5_IJNS4_1CILi2EEESB_NSA_ILi1EEEEEENS1_35KernelTmaWarpSpecializedCooperativeEEENS5_IJNSA_ILi128EEESG_NSA_ILi32EEEEEENS_12float_e5m2_tENS5_IJlSC_lEEESJ_SK_NS4_8TiledMMAINS4_8MMA_AtomIJNS4_4SM904GMMA31MMA_64x128x32_F32E5M2E5M2_SS_TNILNSO_7ScaleInE1ELSQ_1EEEEEENS4_6LayoutINS5_IJSB_SC_SC_EEENS5_IJSC_NSA_ILi0EEESV_EEEEENS5_IJNS4_10UnderscoreESY_SY_EEEEENS4_23SM90_TMA_LOAD_MULTICASTENS4_14ComposedLayoutINS4_7SwizzleILi1ELi4ELi3EEENS4_18smem_ptr_flag_bitsILi8EEENST_INS5_IJNSA_ILi8EEESH_EEENS5_IJSH_SC_EEEEEEEvNS4_8identityES11_S1B_vS1C_EENS_8epilogue10collective6detail29Sm90TmaWarpSpecializedAdapterINS1F_15DefaultEpilogueISJ_SK_SK_NS1E_6thread17LinearCombinationISJ_Li1EffLNS1J_9ScaleType4KindE0ELNS_15FloatRoundStyleE2ESJ_EENS1_15EpilogueDefaultEEEEEvvEEEEvNT_6ParamsE,"ax",@progbits
	.align	128
.text._ZN7cutlass13device_kernelINS_4gemm6kernel13GemmUniversalIN4cute5tupleIJiiiiEEENS1_10collective13CollectiveMmaINS1_37MainloopSm90TmaGmmaWarpSpecializedFP8ILi28ENS5_IJNS4_1CILi2EEESB_NSA_ILi1EEEEEENS1_35KernelTmaWarpSpecializedCooperativeEEENS5_IJNSA_ILi128EEESG_NSA_ILi32EEEEEENS_12float_e5m2_tENS5_IJlSC_lEEESJ_SK_NS4_8TiledMMAINS4_8MMA_AtomIJNS4_4SM904GMMA31MMA_64x128x32_F32E5M2E5M2_SS_TNILNSO_7ScaleInE1ELSQ_1EEEEEENS4_6LayoutINS5_IJSB_SC_SC_EEENS5_IJSC_NSA_ILi0EEESV_EEEEENS5_IJNS4_10UnderscoreESY_SY_EEEEENS4_23SM90_TMA_LOAD_MULTICASTENS4_14ComposedLayoutINS4_7SwizzleILi1ELi4ELi3EEENS4_18smem_ptr_flag_bitsILi8EEENST_INS5_IJNSA_ILi8EEESH_EEENS5_IJSH_SC_EEEEEEEvNS4_8identityES11_S1B_vS1C_EENS_8epilogue10collective6detail29Sm90TmaWarpSpecializedAdapterINS1F_15DefaultEpilogueISJ_SK_SK_NS1E_6thread17LinearCombinationISJ_Li1EffLNS1J_9ScaleType4KindE0ELNS_15FloatRoundStyleE2ESJ_EENS1_15EpilogueDefaultEEEEEvvEEEEvNT_6ParamsE:
        .type           _ZN7cutlass13device_kernelINS_4gemm6kernel13GemmUniversalIN4cute5tupleIJiiiiEEENS1_10collective13CollectiveMmaINS1_37MainloopSm90TmaGmmaWarpSpecializedFP8ILi28ENS5_IJNS4_1CILi2EEESB_NSA_ILi1EEEEEENS1_35KernelTmaWarpSpecializedCooperativeEEENS5_IJNSA_ILi128EEESG_NSA_ILi32EEEEEENS_12float_e5m2_tENS5_IJlSC_lEEESJ_SK_NS4_8TiledMMAINS4_8MMA_AtomIJNS4_4SM904GMMA31MMA_64x128x32_F32E5M2E5M2_SS_TNILNSO_7ScaleInE1ELSQ_1EEEEEENS4_6LayoutINS5_IJSB_SC_SC_EEENS5_IJSC_NSA_ILi0EEESV_EEEEENS5_IJNS4_10UnderscoreESY_SY_EEEEENS4_23SM90_TMA_LOAD_MULTICASTENS4_14ComposedLayoutINS4_7SwizzleILi1ELi4ELi3EEENS4_18smem_ptr_flag_bitsILi8EEENST_INS5_IJNSA_ILi8EEESH_EEENS5_IJSH_SC_EEEEEEEvNS4_8identityES11_S1B_vS1C_EENS_8epilogue10collective6detail29Sm90TmaWarpSpecializedAdapterINS1F_15DefaultEpilogueISJ_SK_SK_NS1E_6thread17LinearCombinationISJ_Li1EffLNS1J_9ScaleType4KindE0ELNS_15FloatRoundStyleE2ESJ_EENS1_15EpilogueDefaultEEEEEvvEEEEvNT_6ParamsE,@function
        .size           _ZN7cutlass13device_kernelINS_4gemm6kernel13GemmUniversalIN4cute5tupleIJiiiiEEENS1_10collective13CollectiveMmaINS1_37MainloopSm90TmaGmmaWarpSpecializedFP8ILi28ENS5_IJNS4_1CILi2EEESB_NSA_ILi1EEEEEENS1_35KernelTmaWarpSpecializedCooperativeEEENS5_IJNSA_ILi128EEESG_NSA_ILi32EEEEEENS_12float_e5m2_tENS5_IJlSC_lEEESJ_SK_NS4_8TiledMMAINS4_8MMA_AtomIJNS4_4SM904GMMA31MMA_64x128x32_F32E5M2E5M2_SS_TNILNSO_7ScaleInE1ELSQ_1EEEEEENS4_6LayoutINS5_IJSB_SC_SC_EEENS5_IJSC_NSA_ILi0EEESV_EEEEENS5_IJNS4_10UnderscoreESY_SY_EEEEENS4_23SM90_TMA_LOAD_MULTICASTENS4_14ComposedLayoutINS4_7SwizzleILi1ELi4ELi3EEENS4_18smem_ptr_flag_bitsILi8EEENST_INS5_IJNSA_ILi8EEESH_EEENS5_IJSH_SC_EEEEEEEvNS4_8identityES11_S1B_vS1C_EENS_8epilogue10collective6detail29Sm90TmaWarpSpecializedAdapterINS1F_15DefaultEpilogueISJ_SK_SK_NS1E_6thread17LinearCombinationISJ_Li1EffLNS1J_9ScaleType4KindE0ELNS_15FloatRoundStyleE2ESJ_EENS1_15EpilogueDefaultEEEEEvvEEEEvNT_6ParamsE,(.L_x_255 - _ZN7cutlass13device_kernelINS_4gemm6kernel13GemmUniversalIN4cute5tupleIJiiiiEEENS1_10collective13CollectiveMmaINS1_37MainloopSm90TmaGmmaWarpSpecializedFP8ILi28ENS5_IJNS4_1CILi2EEESB_NSA_ILi1EEEEEENS1_35KernelTmaWarpSpecializedCooperativeEEENS5_IJNSA_ILi128EEESG_NSA_ILi32EEEEEENS_12float_e5m2_tENS5_IJlSC_lEEESJ_SK_NS4_8TiledMMAINS4_8MMA_AtomIJNS4_4SM904GMMA31MMA_64x128x32_F32E5M2E5M2_SS_TNILNSO_7ScaleInE1ELSQ_1EEEEEENS4_6LayoutINS5_IJSB_SC_SC_EEENS5_IJSC_NSA_ILi0EEESV_EEEEENS5_IJNS4_10UnderscoreESY_SY_EEEEENS4_23SM90_TMA_LOAD_MULTICASTENS4_14ComposedLayoutINS4_7SwizzleILi1ELi4ELi3EEENS4_18smem_ptr_flag_bitsILi8EEENST_INS5_IJNSA_ILi8EEESH_EEENS5_IJSH_SC_EEEEEEEvNS4_8identityES11_S1B_vS1C_EENS_8epilogue10collective6detail29Sm90TmaWarpSpecializedAdapterINS1F_15DefaultEpilogueISJ_SK_SK_NS1E_6thread17LinearCombinationISJ_Li1EffLNS1J_9ScaleType4KindE0ELNS_15FloatRoundStyleE2ESJ_EENS1_15EpilogueDefaultEEEEEvvEEEEvNT_6ParamsE)
        .other          _ZN7cutlass13device_kernelINS_4gemm6kernel13GemmUniversalIN4cute5tupleIJiiiiEEENS1_10collective13CollectiveMmaINS1_37MainloopSm90TmaGmmaWarpSpecializedFP8ILi28ENS5_IJNS4_1CILi2EEESB_NSA_ILi1EEEEEENS1_35KernelTmaWarpSpecializedCooperativeEEENS5_IJNSA_ILi128EEESG_NSA_ILi32EEEEEENS_12float_e5m2_tENS5_IJlSC_lEEESJ_SK_NS4_8TiledMMAINS4_8MMA_AtomIJNS4_4SM904GMMA31MMA_64x128x32_F32E5M2E5M2_SS_TNILNSO_7ScaleInE1ELSQ_1EEEEEENS4_6LayoutINS5_IJSB_SC_SC_EEENS5_IJSC_NSA_ILi0EEESV_EEEEENS5_IJNS4_10UnderscoreESY_SY_EEEEENS4_23SM90_TMA_LOAD_MULTICASTENS4_14ComposedLayoutINS4_7SwizzleILi1ELi4ELi3EEENS4_18smem_ptr_flag_bitsILi8EEENST_INS5_IJNSA_ILi8EEESH_EEENS5_IJSH_SC_EEEEEEEvNS4_8identityES11_S1B_vS1C_EENS_8epilogue10collective6detail29Sm90TmaWarpSpecializedAdapterINS1F_15DefaultEpilogueISJ_SK_SK_NS1E_6thread17LinearCombinationISJ_Li1EffLNS1J_9ScaleType4KindE0ELNS_15FloatRoundStyleE2ESJ_EENS1_15EpilogueDefaultEEEEEvvEEEEvNT_6ParamsE,@"STO_CUDA_ENTRY STV_DEFAULT"
_ZN7cutlass13device_kernelINS_4gemm6kernel13GemmUniversalIN4cute5tupleIJiiiiEEENS1_10collective13CollectiveMmaINS1_37MainloopSm90TmaGmmaWarpSpecializedFP8ILi28ENS5_IJNS4_1CILi2EEESB_NSA_ILi1EEEEEENS1_35KernelTmaWarpSpecializedCooperativeEEENS5_IJNSA_ILi128EEESG_NSA_ILi32EEEEEENS_12float_e5m2_tENS5_IJlSC_lEEESJ_SK_NS4_8TiledMMAINS4_8MMA_AtomIJNS4_4SM904GMMA31MMA_64x128x32_F32E5M2E5M2_SS_TNILNSO_7ScaleInE1ELSQ_1EEEEEENS4_6LayoutINS5_IJSB_SC_SC_EEENS5_IJSC_NSA_ILi0EEESV_EEEEENS5_IJNS4_10UnderscoreESY_SY_EEEEENS4_23SM90_TMA_LOAD_MULTICASTENS4_14ComposedLayoutINS4_7SwizzleILi1ELi4ELi3EEENS4_18smem_ptr_flag_bitsILi8EEENST_INS5_IJNSA_ILi8EEESH_EEENS5_IJSH_SC_EEEEEEEvNS4_8identityES11_S1B_vS1C_EENS_8epilogue10collective6detail29Sm90TmaWarpSpecializedAdapterINS1F_15DefaultEpilogueISJ_SK_SK_NS1E_6thread17LinearCombinationISJ_Li1EffLNS1J_9ScaleType4KindE0ELNS_15FloatRoundStyleE2ESJ_EENS1_15EpilogueDefaultEEEEEvvEEEEvNT_6ParamsE:
[----:B------:R-:W-:Y:S01]  /*0000*/  LDC R1, c[0x0][0x28] ;  /* 0x00000a00ff017b82 */ /* 0x000fe20000000800 */
[----:B------:R-:W0:Y:S01]  /*0010*/  S2R R0, SR_TID.X ;  /* 0x0000000000007919 */ /* 0x000e220000002100 */
[----:B------:R-:W-:Y:S01]  /*0020*/  ELECT P0, URZ, PT ;  /* 0x00000000003f782f */ /* 0x000fe20003800000 */
[----:B------:R-:W-:Y:S01]  /*0030*/  BSSY B0, `(.L_x_0) ;  /* 0x000000f000007945 */ /* 0x000fe20003800000 */
[--C-:B0-----:R-:W-:Y:S02]  /*0040*/  SHF.R.U32.HI R2, RZ, 0x5, R0.reuse ;  /* 0x00000005ff027819 */ /* 0x101fe40000011600 */
[----:B------:R-:W-:-:S03]  /*0050*/  SHF.R.U32.HI R3, RZ, 0x7, R0 ;  /* 0x00000007ff037819 */ /* 0x000fc60000011600 */
[----:B------:R-:W0:Y:S04]  /*0060*/  SHFL.IDX PT, R7, R2, RZ, 0x1f ;  /* 0x00001fff02077589 */ /* 0x000e2800000e0000 */
[----:B------:R-:W1:Y:S01]  /*0070*/  SHFL.IDX PT, R3, R3, RZ, 0x1f ;  /* 0x00001fff03037589 */ /* 0x000e6200000e0000 */
[----:B0-----:R-:W-:-:S13]  /*0080*/  ISETP.NE.OR P0, PT, R7, RZ, !P0 ;  /* 0x000000ff0700720c */ /* 0x001fda0004705670 */
[----:B-1----:R-:W-:Y:S05]  /*0090*/  @P0 BRA `(.L_x_1) ;  /* 0x0000000000200947 */ /* 0x002fea0003800000 */
[----:B------:R-:W-:Y:S02]  /*00a0*/  ULDC.64 UR4, c[0x0][0x198] ;  /* 0x0000660000047ab9 */ /* 0x000fe40000000a00 */
[----:B------:R-:W-:Y:S02]  /*00b0*/  UIADD3 UR6, UP0, UR4, 0xf0, URZ ;  /* 0x000000f004067890 */ /* 0x000fe4000ff1e03f */
[----:B------:R-:W-:Y:S02]  /*00c0*/  UIADD3 UR4, UP1, UR4, 0x1f0, URZ ;  /* 0x000001f004047890 */ /* 0x000fe4000ff3e03f */
[----:B------:R-:W-:Y:S02]  /*00d0*/  UIADD3.X UR7, URZ, UR5, URZ, UP0, !UPT ;  /* 0x000000053f077290 */ /* 0x000fe400087fe43f */
[----:B------:R-:W-:-:S07]  /*00e0*/  UIADD3.X UR5, URZ, UR5, URZ, UP1, !UPT ;  /* 0x000000053f057290 */ /* 0x000fce0008ffe43f */
[----:B------:R0:W-:Y:S02]  /*00f0*/  UTMACCTL.PF [UR6] ;  /* 0x00000000060079b9 */ /* 0x0001e40008040000 */
[----:B------:R0:W-:Y:S02]  /*0100*/  UTMACCTL.PF [UR4] ;  /* 0x00000000040079b9 */ /* 0x0001e40008040000 */
[----:B0-----:R-:W-:Y:S01]  /*0110*/  NOP ;  /* 0x0000000000007918 */ /* 0x001fe20000000000 */
.L_x_1:
[----:B------:R-:W-:Y:S05]  /*0120*/  BSYNC B0 ;  /* 0x0000000000007941 */ /* 0x000fea0003800000 */
.L_x_0:
[----:B------:R-:W0:Y:S02]  /*0130*/  SHFL.IDX PT, R4, R2, RZ, 0x1f ;  /* 0x00001fff02047589 */ /* 0x000e2400000e0000 */
[----:B0-----:R-:W-:-:S13]  /*0140*/  ISETP.NE.AND P0, PT, R4, RZ, PT ;  /* 0x000000ff0400720c */ /* 0x001fda0003f05270 */
[----:B------:R-:W-:Y:S05]  /*0150*/  @P0 BRA `(.L_x_2) ;  /* 0x0000000400240947 */ /* 0x000fea0003800000 */
[----:B------:R-:W-:Y:S01]  /*0160*/  ELECT P0, URZ, PT ;  /* 0x00000000003f782f */ /* 0x000fe20003800000 */
[----:B------:R-:W-:-:S12]  /*0170*/  BSSY B0, `(.L_x_2) ;  /* 0x0000047000007945 */ /* 0x000fd80003800000 */
[----:B------:R-:W-:Y:S05]  /*0180*/  @!P0 BRA `(.L_x_3) ;  /* 0x0000000400148947 */ /* 0x000fea0003800000 */
[----:B------:R-:W0:Y:S01]  /*0190*/  S2UR UR8, SR_CgaCtaId ;  /* 0x00000000000879c3 */ /* 0x000e220000008800 */
[----:B------:R-:W-:Y:S01]  /*01a0*/  UMOV UR4, 0x400 ;  /* 0x0000040000047882 */ /* 0x000fe20000000000 */
[----:B------:R-:W-:Y:S01]  /*01b0*/  UMOV UR5, 0x1 ;  /* 0x0000000100057882 */ /* 0x000fe20000000000 */
[----:B------:R-:W-:Y:S02]  /*01c0*/  UMOV UR6, 0x6 ;  /* 0x0000000600067882 */ /* 0x000fe40000000000 */
[----:B------:R-:W-:-:S04]  /*01d0*/  UIADD3 UR6, -UR6, 0x100000, URZ ;  /* 0x0010000006067890 */ /* 0x000fc8000fffe13f */
[----:B------:R-:W-:Y:S02]  /*01e0*/  USHF.L.U32 UR7, UR6, 0xb, URZ ;  /* 0x0000000b06077899 */ /* 0x000fe4000800063f */
[----:B------:R-:W-:Y:S02]  /*01f0*/  USHF.L.U32 UR6, UR6, 0x1, URZ ;  /* 0x0000000106067899 */ /* 0x000fe4000800063f */
[----:B0-----:R-:W-:Y:S02]  /*0200*/  ULEA UR8, UR8, UR4, 0x18 ;  /* 0x0000000408087291 */ /* 0x001fe4000f8ec03f */
[----:B------:R-:W-:-:S04]  /*0210*/  UIADD3 UR4, -UR5, 0x100000, URZ ;  /* 0x0010000005047890 */ /* 0x000fc8000fffe13f */
[----:B------:R-:W-:Y:S02]  /*0220*/  USHF.L.U32 UR5, UR4, 0xb, URZ ;  /* 0x0000000b04057899 */ /* 0x000fe4000800063f */
[----:B------:R-:W-:Y:S01]  /*0230*/  USHF.L.U32 UR4, UR4, 0x1, URZ ;  /* 0x0000000104047899 */ /* 0x000fe2000800063f */
[----:B------:R-:W0:Y:S11]  /*0240*/  FENCE.VIEW.ASYNC.S ;  /* 0x00000000000073c6 */ /* 0x000e360000000000 */
[----:B0-----:R0:W1:Y:S01]  /*0250*/  SYNCS.EXCH.64 URZ, [UR8], UR4 ;  /* 0x00000004083f75b2 */ /* 0x0010620008000100 */
[----:B------:R0:W2:Y:S01]  /*0260*/  SYNCS.EXCH.64 URZ, [UR8+0xe0], UR6 ;  /* 0x0000e006083f75b2 */ /* 0x0000a20008000100 */
[----:B------:R0:W3:Y:S01]  /*0270*/  SYNCS.EXCH.64 URZ, [UR8+0x8], UR4 ;  /* 0x00000804083f75b2 */ /* 0x0000e20008000100 */
[----:B------:R0:W4:Y:S01]  /*0280*/  SYNCS.EXCH.64 URZ, [UR8+0xe8], UR6 ;  /* 0x0000e806083f75b2 */ /* 0x0001220008000100 */
[----:B------:R0:W0:Y:S01]  /*0290*/  SYNCS.EXCH.64 URZ, [UR8+0x10], UR4 ;  /* 0x00001004083f75b2 */ /* 0x0000220008000100 */
        /* <DEDUP_REMOVED lines=51> */
[----:B-1234-:R-:W-:Y:S01]  /*05d0*/  NOP ;  /* 0x0000000000007918 */ /* 0x01efe20000000000 */
.L_x_3:
[----:B0-----:R-:W-:Y:S05]  /*05e0*/  BSYNC B0 ;  /* 0x0000000000007941 */ /* 0x001fea0003800000 */
.L_x_2:
[----:B------:R-:W-:Y:S01]  /*05f0*/  SHF.R.S32.HI R5, RZ, 0x1f, R0 ;  /* 0x0000001fff057819 */ /* 0x000fe20000011400 */
[----:B------:R-:W0:Y:S01]  /*0600*/  SHFL.IDX PT, R2, R2, RZ, 0x1f ;  /* 0x00001fff02027589 */ /* 0x000e2200000e0000 */
[----:B------:R-:W1:Y:S01]  /*0610*/  S2UR UR8, SR_CTAID.X ;  /* 0x00000000000879c3 */ /* 0x000e620000002500 */
[----:B------:R-:W-:Y:S02]  /*0620*/  ELECT P0, URZ, PT ;  /* 0x00000000003f782f */ /* 0x000fe40003800000 */
[----:B------:R-:W-:Y:S01]  /*0630*/  LEA.HI R5, R5, R0, RZ, 0x7 ;  /* 0x0000000005057211 */ /* 0x000fe200078f38ff */
[----:B------:R-:W2:Y:S01]  /*0640*/  S2R R8, SR_CTAID.Y ;  /* 0x0000000000087919 */ /* 0x000ea20000002600 */
[----:B------:R-:W-:Y:S01]  /*0650*/  SHF.R.S32.HI R11, RZ, 0x1f, R4 ;  /* 0x0000001fff0b7819 */ /* 0x000fe20000011404 */
[----:B------:R-:W-:Y:S01]  /*0660*/  ULDC UR4, c[0x0][0x150] ;  /* 0x0000540000047ab9 */ /* 0x000fe20000000800 */
[----:B------:R-:W-:Y:S01]  /*0670*/  LOP3.LUT R5, R5, 0xffffff80, RZ, 0xc0, !PT ;  /* 0xffffff8005057812 */ /* 0x000fe200078ec0ff */
[----:B------:R-:W-:Y:S01]  /*0680*/  VIADD R16, R3, 0xffffffff ;  /* 0xffffffff03107836 */ /* 0x000fe20000000000 */
[----:B------:R-:W-:Y:S01]  /*0690*/  LEA.HI R11, R11, R4, RZ, 0x2 ;  /* 0x000000040b0b7211 */ /* 0x000fe200078f10ff */
[----:B------:R-:W3:Y:S01]  /*06a0*/  LDC R12, c[0x0][0x144] ;  /* 0x00005100ff0c7b82 */ /* 0x000ee20000000800 */
[----:B------:R-:W-:Y:S01]  /*06b0*/  NOP ;  /* 0x0000000000007918 */ /* 0x000fe20000000000 */
[----:B------:R-:W-:Y:S01]  /*06c0*/  IMAD.IADD R6, R0, 0x1, -R5 ;  /* 0x0000000100067824 */ /* 0x000fe200078e0a05 */
[----:B------:R-:W-:Y:S01]  /*06d0*/  LOP3.LUT R11, R11, 0x3ffffffc, RZ, 0xc0, !PT ;  /* 0x3ffffffc0b0b7812 */ /* 0x000fe200078ec0ff */
[----:B------:R-:W-:Y:S01]  /*06e0*/  NOP ;  /* 0x0000000000007918 */ /* 0x000fe20000000000 */
[----:B------:R-:W-:-:S02]  /*06f0*/  ISETP.NE.AND P4, PT, R3, RZ, PT ;  /* 0x000000ff0300720c */ /* 0x000fc40003f85270 */
[----:B------:R-:W-:Y:S01]  /*0700*/  SHF.R.S32.HI R5, RZ, 0x1f, R6 ;  /* 0x0000001fff057819 */ /* 0x000fe20000011406 */
[----:B------:R-:W-:Y:S01]  /*0710*/  IMAD.IADD R4, R4, 0x1, -R11 ;  /* 0x0000000104047824 */ /* 0x000fe200078e0a0b */
[----:B------:R-:W4:Y:S01]  /*0720*/  LDC R14, c[0x0][0x140] ;  /* 0x00005000ff0e7b82 */ /* 0x000f220000000800 */
[----:B------:R-:W-:Y:S02]  /*0730*/  ISETP.GE.U32.AND P6, PT, R16, 0x2, PT ;  /* 0x000000021000780c */ /* 0x000fe40003fc6070 */
[----:B------:R-:W-:Y:S02]  /*0740*/  LEA.HI R5, R5, R6, RZ, 0x3 ;  /* 0x0000000605057211 */ /* 0x000fe400078f18ff */
[----:B0-----:R-:W-:Y:S02]  /*0750*/  ISETP.NE.OR P0, PT, R2, RZ, !P0 ;  /* 0x000000ff0200720c */ /* 0x001fe40004705670 */
[--C-:B------:R-:W-:Y:S01]  /*0760*/  SHF.R.S32.HI R2, RZ, 0x3, R5.reuse ;  /* 0x00000003ff027819 */ /* 0x100fe20000011405 */
[----:B------:R-:W0:Y:S01]  /*0770*/  LDC R13, c[0x0][0x148] ;  /* 0x00005200ff0d7b82 */ /* 0x000e220000000800 */
[----:B------:R-:W-:-:S02]  /*0780*/  SHF.R.S32.HI R5, RZ, 0x1f, R5 ;  /* 0x0000001fff057819 */ /* 0x000fc40000011405 */
[----:B-1----:R-:W-:Y:S02]  /*0790*/  I2FP.F32.U32 R10, UR8 ;  /* 0x00000008000a7c45 */ /* 0x002fe40008201000 */
[----:B------:R-:W-:-:S03]  /*07a0*/  LEA.HI R5, R5, R2, RZ, 0x2 ;  /* 0x0000000205057211 */ /* 0x000fc600078f10ff */
[----:B------:R-:W-:Y:S01]  /*07b0*/  FMUL R10, R10, UR4 ;  /* 0x000000040a0a7c20 */ /* 0x000fe20008400000 */
[----:B------:R-:W-:Y:S01]  /*07c0*/  LOP3.LUT R5, R5, 0xfffffffc, RZ, 0xc0, !PT ;  /* 0xfffffffc05057812 */ /* 0x000fe200078ec0ff */
[----:B------:R-:W-:Y:S01]  /*07d0*/  VOTEU.ALL UP0, P0 ;  /* 0x00000000003f7886 */ /* 0x000fe20000000000 */
[----:B--2---:R-:W-:Y:S01]  /*07e0*/  I2FP.F32.U32 R11, R8 ;  /* 0x00000008000b7245 */ /* 0x004fe20000201000 */
[----:B------:R-:W-:Y:S01]  /*07f0*/  ULDC UR4, c[0x0][0x154] ;  /* 0x0000550000047ab9 */ /* 0x000fe20000000800 */
[----:B------:R-:W-:Y:S01]  /*0800*/  VOTEU.ALL UP1, P0 ;  /* 0x00000000003f7886 */ /* 0x000fe20000020000 */
[----:B------:R-:W1:Y:S01]  /*0810*/  F2I.U32.TRUNC.NTZ R10, R10 ;  /* 0x0000000a000a7305 */ /* 0x000e62000020f000 */
[----:B------:R-:W-:Y:S01]  /*0820*/  IMAD.IADD R5, R2, 0x1, -R5 ;  /* 0x0000000102057824 */ /* 0x000fe200078e0a05 */
[----:B------:R-:W2:Y:S01]  /*0830*/  @!UP0 S2UR UR7, SR_CgaCtaId ;  /* 0x00000000000789c3 */ /* 0x000ea20000008800 */
[----:B------:R-:W-:Y:S01]  /*0840*/  @!UP0 UMOV UR6, 0x400 ;  /* 0x0000040000068882 */ /* 0x000fe20000000000 */
[----:B----4-:R-:W-:Y:S01]  /*0850*/  ISETP.EQ.U32.AND P3, PT, R14, 0x1, PT ;  /* 0x000000010e00780c */ /* 0x010fe20003f62070 */
[----:B------:R-:W-:-:S05]  /*0860*/  IMAD R5, R4, 0x4, R5 ;  /* 0x0000000404057824 */ /* 0x000fca00078e0205 */
[----:B------:R-:W-:-:S04]  /*0870*/  LEA.HI R2, R5, R5, RZ, 0x1 ;  /* 0x0000000505027211 */ /* 0x000fc800078f08ff */
[----:B------:R-:W-:Y:S01]  /*0880*/  LOP3.LUT R4, R2, 0xfffffffe, RZ, 0xc0, !PT ;  /* 0xfffffffe02047812 */ /* 0x000fe200078ec0ff */
[----:B-1----:R-:W-:Y:S02]  /*0890*/  IMAD.MOV R15, RZ, RZ, -R10 ;  /* 0x000000ffff0f7224 */ /* 0x002fe400078e0a0a */
[----:B------:R-:W-:Y:S01]  /*08a0*/  FMUL R10, R11, UR4 ;  /* 0x000000040b0a7c20 */ /* 0x000fe20008400000 */
[----:B------:R-:W-:Y:S01]  /*08b0*/  SHF.R.S32.HI R2, RZ, 0x1f, R7 ;  /* 0x0000001fff027819 */ /* 0x000fe20000011407 */
[----:B------:R-:W-:Y:S01]  /*08c0*/  UMOV UR4, 0x20 ;  /* 0x0000002000047882 */ /* 0x000fe20000000000 */
[----:B---3--:R-:W-:Y:S01]  /*08d0*/  IMAD R12, R12, R15, UR8 ;  /* 0x000000080c0c7e24 */ /* 0x008fe2000f8e020f */
[----:B------:R-:W-:-:S04]  /*08e0*/  @!UP0 UIADD3 UR4, -UR4, 0x100000, URZ ;  /* 0x0010000004048890 */ /* 0x000fc8000fffe13f */
[----:B------:R-:W-:Y:S02]  /*08f0*/  @!UP0 USHF.L.U32 UR5, UR4, 0xb, URZ ;  /* 0x0000000b04058899 */ /* 0x000fe4000800063f */
[----:B------:R-:W-:Y:S01]  /*0900*/  @!UP0 USHF.L.U32 UR4, UR4, 0x1, URZ ;  /* 0x0000000104048899 */ /* 0x000fe2000800063f */
[C---:B------:R-:W-:Y:S01]  /*0910*/  IMAD.IADD R11, R5.reuse, 0x1, -R4 ;  /* 0x00000001050b7824 */ /* 0x040fe200078e0a04 */
[----:B------:R-:W1:Y:S01]  /*0920*/  F2I.U32.TRUNC.NTZ R10, R10 ;  /* 0x0000000a000a7305 */ /* 0x000e62000020f000 */
[----:B------:R-:W-:Y:S01]  /*0930*/  LEA.HI R2, R2, R7, RZ, 0x2 ;  /* 0x0000000702027211 */ /* 0x000fe200078f10ff */
[----:B------:R-:W-:Y:S02]  /*0940*/  IMAD.SHL.U32 R4, R5, 0x4, RZ ;  /* 0x0000000405047824 */ /* 0x000fe400078e00ff */
[----:B------:R-:W-:Y:S01]  /*0950*/  ISETP.NE.AND P2, PT, R11, R12, PT ;  /* 0x0000000c0b00720c */ /* 0x000fe20003f45270 */
[----:B--2---:R-:W-:Y:S01]  /*0960*/  @!UP0 ULEA UR6, UR7, UR6, 0x18 ;  /* 0x0000000607068291 */ /* 0x004fe2000f8ec03f */
[----:B------:R-:W-:Y:S01]  /*0970*/  LOP3.LUT R2, R2, 0xfffffffc, RZ, 0xc0, !PT ;  /* 0xfffffffc02027812 */ /* 0x000fe200078ec0ff */
[----:B------:R-:W-:Y:S01]  /*0980*/  VOTEU.ALL UP0, P0 ;  /* 0x00000000003f7886 */ /* 0x000fe20000000000 */
[----:B------:R-:W-:-:S02]  /*0990*/  LOP3.LUT R5, R5, 0xc, R4, 0x78, !PT ;  /* 0x0000000c05057812 */ /* 0x000fc400078e7804 */
[----:B------:R-:W-:Y:S01]  /*09a0*/  LOP3.LUT P0, RZ, R6, 0x7, RZ, 0xc0, !PT ;  /* 0x0000000706ff7812 */ /* 0x000fe2000780c0ff */
[----:B------:R-:W-:Y:S02]  /*09b0*/  IMAD.IADD R7, R7, 0x1, -R2 ;  /* 0x0000000107077824 */ /* 0x000fe400078e0a02 */
[----:B------:R-:W-:Y:S01]  /*09c0*/  IMAD.MOV.U32 R6, RZ, RZ, 0x1 ;  /* 0x00000001ff067424 */ /* 0x000fe200078e00ff */
[----:B------:R-:W-:Y:S01]  /*09d0*/  ISETP.LT.U32.AND P0, PT, R5, 0x4, !P0 ;  /* 0x000000040500780c */ /* 0x000fe20004701070 */
[----:B-1----:R-:W-:Y:S01]  /*09e0*/  IMAD.MOV R20, RZ, RZ, -R10 ;  /* 0x000000ffff147224 */ /* 0x002fe200078e0a0a */
[----:B------:R-:W-:Y:S01]  /*09f0*/  ISETP.NE.AND P1, PT, R7, 0x3, PT ;  /* 0x000000030700780c */ /* 0x000fe20003f25270 */
[----:B------:R-:W1:Y:S02]  /*0a00*/  FENCE.VIEW.ASYNC.S ;  /* 0x00000000000073c6 */ /* 0x000e640000000000 */
[----:B-1----:R1:W2:Y:S01]  /*0a10*/  @!UP0 SYNCS.EXCH.64 URZ, [UR6+0x1d0], UR4 ;  /* 0x0001d004063f85b2 */ /* 0x0022a20008000100 */
[----:B------:R-:W-:Y:S01]  /*0a20*/  @P2 LEA.HI R2, R5, R5, RZ, 0x1 ;  /* 0x0000000505022211 */ /* 0x000fe200078f08ff */
[----:B0-----:R-:W-:Y:S01]  /*0a30*/  IMAD R11, R13, R20, R8 ;  /* 0x000000140d0b7224 */ /* 0x001fe200078e0208 */
[----:B------:R-:W-:-:S02]  /*0a40*/  ISETP.EQ.OR P1, PT, R7, RZ, !P1 ;  /* 0x000000ff0700720c */ /* 0x000fc40004f22670 */
[----:B------:R-:W-:Y:S02]  /*0a50*/  @P2 SHF.R.S32.HI R2, RZ, 0x1, R2 ;  /* 0x00000001ff022819 */ /* 0x000fe40000011402 */
[----:B------:R-:W-:Y:S02]  /*0a60*/  ISETP.EQ.AND P1, PT, R3, RZ, P1 ;  /* 0x000000ff0300720c */ /* 0x000fe40000f22270 */
[----:B------:R-:W-:Y:S02]  /*0a70*/  @P2 ISETP.NE.AND P5, PT, R2, R11, PT ;  /* 0x0000000b0200220c */ /* 0x000fe40003fa5270 */
[----:B------:R-:W-:Y:S02]  /*0a80*/  SEL R3, RZ, 0x1, !P0 ;  /* 0x00000001ff037807 */ /* 0x000fe40004000000 */
[----:B------:R-:W-:Y:S02]  /*0a90*/  @P2 SEL R6, RZ, 0x1, P5 ;  /* 0x00000001ff062807 */ /* 0x000fe40002800000 */
[----:B------:R-:W-:Y:S01]  /*0aa0*/  SEL R4, RZ, 0x1, !P1 ;  /* 0x00000001ff047807 */ /* 0x000fe20004800000 */
[----:B------:R1:W0:Y:S01]  /*0ab0*/  @!UP1 SYNCS.EXCH.64 URZ, [UR6+0x1d8], UR4 ;  /* 0x0001d804063f95b2 */ /* 0x0002220008000100 */
[----:B------:R-:W-:Y:S01]  /*0ac0*/  LOP3.LUT R6, R6, R3, RZ, 0xc0, !PT ;  /* 0x0000000306067212 */ /* 0x000fe200078ec0ff */
[----:B------:R-:W-:Y:S01]  /*0ad0*/  NOP ;  /* 0x0000000000007918 */ /* 0x000fe20000000000 */
[----:B------:R-:W-:Y:S01]  /*0ae0*/  SEL R4, R4, 0x2, P6 ;  /* 0x0000000204047807 */ /* 0x000fe20003000000 */
[----:B------:R-:W-:Y:S06]  /*0af0*/  @!P3 BRA `(.L_x_4) ;  /* 0x000000000008b947 */ /* 0x000fec0003800000 */
[----:B0-2---:R-:W-:Y:S01]  /*0b00*/  UCGABAR_ARV ;  /* 0x00000000000079c7 */ /* 0x005fe20008000000 */
[----:B------:R-:W-:Y:S05]  /*0b10*/  BRA `(.L_x_5) ;  /* 0x0000000000047947 */ /* 0x000fea0003800000 */
.L_x_4:
[----:B0-2---:R-:W-:Y:S01]  /*0b20*/  NOP ;  /* 0x0000000000007918 */ /* 0x005fe20000000000 */
.L_x_5:
[----:B------:R-:W0:Y:S01]  /*0b30*/  LDC R2, c[0x0][0x65c] ;  /* 0x00019700ff027b82 */ /* 0x000e220000000800 */
[----:B------:R-:W-:Y:S01]  /*0b40*/  IMAD.MOV.U32 R3, RZ, RZ, RZ ;  /* 0x000000ffff037224 */ /* 0x000fe200078e00ff */
[----:B0-----:R-:W-:Y:S01]  /*0b50*/  ISETP.NE.AND P2, PT, R2, 0x1, PT ;  /* 0x000000010200780c */ /* 0x001fe20003f45270 */
[----:B------:R-:W-:-:S12]  /*0b60*/  IMAD.U32 R2, RZ, RZ, UR8 ;  /* 0x00000008ff027e24 */ /* 0x000fd8000f8e00ff */
[----:B------:R-:W0:Y:S01]  /*0b70*/  @P2 LDC R15, c[0x0][0x10] ;  /* 0x00000400ff0f2b82 */ /* 0x000e220000000800 */
[----:B------:R-:W-:Y:S02]  /*0b80*/  @P2 IMAD.MOV.U32 R9, RZ, RZ, RZ ;  /* 0x000000ffff092224 */ /* 0x000fe400078e00ff */
[----:B------:R-:W-:-:S05]  /*0b90*/  @P2 IMAD.MOV.U32 R17, RZ, RZ, RZ ;  /* 0x000000ffff112224 */ /* 0x000fca00078e00ff */
[----:B------:R-:W2:Y:S01]  /*0ba0*/  @!P2 LDC R11, c[0x0][0xc] ;  /* 0x00000300ff0bab82 */ /* 0x000ea20000000800 */
[----:B0-----:R-:W-:-:S04]  /*0bb0*/  @P2 IMAD.WIDE.U32 R14, R15, UR8, R8 ;  /* 0x000000080f0e2c25 */ /* 0x001fc8000f8e0008 */
[----:B--2---:R-:W-:-:S04]  /*0bc0*/  @!P2 IMAD.WIDE.U32 R10, R8, R11, R2 ;  /* 0x0000000b080aa225 */ /* 0x004fc800078e0002 */
[----:B------:R-:W-:Y:S02]  /*0bd0*/  @P2 IMAD.MOV.U32 R2, RZ, RZ, R14 ;  /* 0x000000ffff022224 */ /* 0x000fe400078e000e */
[----:B------:R-:W-:Y:S02]  /*0be0*/  @P2 IMAD.IADD R3, R15, 0x1, R17 ;  /* 0x000000010f032824 */ /* 0x000fe400078e0211 */
[----:B------:R-:W-:Y:S02]  /*0bf0*/  @!P2 IMAD.MOV.U32 R2, RZ, RZ, R10 ;  /* 0x000000ffff02a224 */ /* 0x000fe400078e000a */
[----:B------:R-:W-:Y:S01]  /*0c00*/  @!P2 IMAD.MOV.U32 R3, RZ, RZ, R11 ;  /* 0x000000ffff03a224 */ /* 0x000fe200078e000b */
[----:B------:R-:W-:Y:S06]  /*0c10*/  @!P3 BRA `(.L_x_6) ;  /* 0x00000000000cb947 */ /* 0x000fec0003800000 */
[----:B------:R-:W-:Y:S01]  /*0c20*/  UCGABAR_WAIT ;  /* 0x0000000000007dc7 */ /* 0x000fe20008000000 */
[----:B------:R-:W-:Y:S01]  /*0c30*/  CCTL.IVALL ;  /* 0x00000000ff00798f */ /* 0x000fe20002000000 */
[----:B------:R-:W-:Y:S05]  /*0c40*/  BRA `(.L_x_7) ;  /* 0x0000000000047947 */ /* 0x000fea0003800000 */
.L_x_6:
[----:B------:R-:W-:Y:S06]  /*0c50*/  BAR.SYNC.DEFER_BLOCKING 0x0 ;  /* 0x0000000000007b1d */ /* 0x000fec0000010000 */
.L_x_7:
[----:B------:R-:W-:Y:S05]  /*0c60*/  @!P4 BRA `(.L_x_8) ;  /* 0x000000740018c947 */ /* 0x000fea0003800000 */
[----:B------:R-:W-:-:S13]  /*0c70*/  ISETP.GT.U32.AND P0, PT, R16, 0x1, PT ;  /* 0x000000011000780c */ /* 0x000fda0003f04070 */
[----:B-1----:R-:W-:Y:S05]  /*0c80*/  @P0 EXIT ;  /* 0x000000000000094d */ /* 0x002fea0003800000 */
[----:B------:R-:W-:Y:S01]  /*0c90*/  ULDC.64 UR4, c[0x0][0x650] ;  /* 0x0001940000047ab9 */ /* 0x000fe20000000a00 */
[----:B------:R-:W-:Y:S01]  /*0ca0*/  PRMT R14, RZ, 0x7610, R14 ;  /* 0x00007610ff0e7816 */ /* 0x000fe2000000000e */
[----:B------:R-:W-:Y:S01]  /*0cb0*/  IMAD.MOV.U32 R10, RZ, RZ, -0x1 ;  /* 0xffffffffff0a7424 */ /* 0x000fe200078e00ff */
[----:B------:R-:W-:Y:S01]  /*0cc0*/  ISETP.GE.U32.AND P0, PT, R2, UR4, PT ;  /* 0x0000000402007c0c */ /* 0x000fe2000bf06070 */
[----:B------:R-:W-:Y:S02]  /*0cd0*/  IMAD.MOV.U32 R11, RZ, RZ, -0x1 ;  /* 0xffffffffff0b7424 */ /* 0x000fe400078e00ff */
[----:B------:R-:W-:Y:S01]  /*0ce0*/  IMAD.MOV.U32 R7, RZ, RZ, -0x1 ;  /* 0xffffffffff077424 */ /* 0x000fe200078e00ff */
[----:B------:R-:W-:-:S13]  /*0cf0*/  ISETP.GE.U32.AND.EX P0, PT, R3, UR5, PT, P0 ;  /* 0x0000000503007c0c */ /* 0x000fda000bf06100 */
[----:B------:R-:W-:Y:S05]  /*0d00*/  @P0 BRA `(.L_x_9) ;  /* 0x0000000400280947 */ /* 0x000fea0003800000 */
[----:B------:R-:W0:Y:S01]  /*0d10*/  LDC.64 R22, c[0x0][0x628] ;  /* 0x00018a00ff167b82 */ /* 0x000e220000000a00 */
[----:B------:R-:W-:Y:S02]  /*0d20*/  IMAD.MOV.U32 R10, RZ, RZ, R2 ;  /* 0x000000ffff0a7224 */ /* 0x000fe400078e0002 */
[----:B------:R-:W-:-:S05]  /*0d30*/  IMAD.MOV.U32 R11, RZ, RZ, R3 ;  /* 0x000000ffff0b7224 */ /* 0x000fca00078e0003 */
[----:B------:R-:W1:Y:S08]  /*0d40*/  LDC R18, c[0x0][0x630] ;  /* 0x00018c00ff127b82 */ /* 0x000e700000000800 */
[----:B------:R-:W2:Y:S01]  /*0d50*/  LDC.64 R24, c[0x0][0x620] ;  /* 0x00018800ff187b82 */ /* 0x000ea20000000a00 */
[----:B0-----:R-:W-:-:S04]  /*0d60*/  ISETP.NE.U32.AND P0, PT, R22, RZ, PT ;  /* 0x000000ff1600720c */ /* 0x001fc80003f05070 */
[----:B------:R-:W-:-:S13]  /*0d70*/  ISETP.NE.AND.EX P0, PT, R23, RZ, PT, P0 ;  /* 0x000000ff1700720c */ /* 0x000fda0003f05300 */
[----:B-12---:R-:W-:Y:S05]  /*0d80*/  @!P0 BRA `(.L_x_10) ;  /* 0x0000000000288947 */ /* 0x006fea0003800000 */
[----:B------:R-:W0:Y:S02]  /*0d90*/  LDC R7, c[0x0][0x634] ;  /* 0x00018d00ff077b82 */ /* 0x000e240000000800 */
[----:B0-----:R-:W-:-:S05]  /*0da0*/  IADD3 R7, P0, R2, R7, RZ ;  /* 0x0000000702077210 */ /* 0x001fca0007f1e0ff */
[----:B------:R-:W-:-:S04]  /*0db0*/  IMAD.X R19, RZ, RZ, R3, P0 ;  /* 0x000000ffff137224 */ /* 0x000fc800000e0603 */
[----:B------:R-:W-:-:S04]  /*0dc0*/  IMAD.WIDE.U32 R10, R19, R22, RZ ;  /* 0x00000016130a7225 */ /* 0x000fc800078e00ff */
[----:B------:R-:W-:-:S04]  /*0dd0*/  IMAD.WIDE.U32 R14, P0, R7, R23, R10 ;  /* 0x00000017070e7225 */ /* 0x000fc8000780000a */
[----:B------:R-:W-:-:S04]  /*0de0*/  IMAD.WIDE.U32 R10, R7, R22, RZ ;  /* 0x00000016070a7225 */ /* 0x000fc800078e00ff */
[----:B------:R-:W-:Y:S01]  /*0df0*/  IMAD.X R17, RZ, RZ, RZ, P0 ;  /* 0x000000ffff117224 */ /* 0x000fe200000e06ff */
[----:B------:R-:W-:Y:S01]  /*0e00*/  IADD3 RZ, P0, R11, R14, RZ ;  /* 0x0000000e0bff7210 */ /* 0x000fe20007f1e0ff */
[----:B------:R-:W-:-:S04]  /*0e10*/  IMAD.MOV.U32 R16, RZ, RZ, R15 ;  /* 0x000000ffff107224 */ /* 0x000fc800078e000f */
[----:B------:R-:W-:-:S08]  /*0e20*/  IMAD.WIDE.U32.X R10, R19, R23, R16, P0 ;  /* 0x00000017130a7225 */ /* 0x000fd000000e0410 */
.L_x_10:
[----:B------:R-:W0:Y:S01]  /*0e30*/  LDC.64 R26, c[0x0][0x640] ;  /* 0x00019000ff1a7b82 */ /* 0x000e220000000a00 */
[--C-:B------:R-:W-:Y:S01]  /*0e40*/  SHF.R.U64 R28, R10, R18, R11.reuse ;  /* 0x000000120a1c7219 */ /* 0x100fe2000000120b */
[----:B------:R-:W-:Y:S01]  /*0e50*/  IMAD R29, R13, R20, R8 ;  /* 0x000000140d1d7224 */ /* 0x000fe200078e0208 */
[----:B------:R-:W-:Y:S01]  /*0e60*/  SHF.R.U32.HI R7, RZ, R18, R11 ;  /* 0x00000012ff077219 */ /* 0x000fe2000001160b */
[----:B------:R-:W-:Y:S01]  /*0e70*/  IMAD.MOV.U32 R23, RZ, RZ, 0x1 ;  /* 0x00000001ff177424 */ /* 0x000fe200078e00ff */
[----:B------:R-:W-:-:S03]  /*0e80*/  IADD3 R9, P0, RZ, -R28, RZ ;  /* 0x8000001cff097210 */ /* 0x000fc60007f1e0ff */
[----:B------:R-:W1:Y:S02]  /*0e90*/  LDC R16, c[0x0][0x618] ;  /* 0x00018600ff107b82 */ /* 0x000e640000000800 */
[----:B------:R-:W-:Y:S02]  /*0ea0*/  IMAD.X R7, RZ, RZ, ~R7, P0 ;  /* 0x000000ffff077224 */ /* 0x000fe400000e0e07 */
[----:B------:R-:W-:-:S04]  /*0eb0*/  IMAD.WIDE.U32 R10, R9, R24, R2 ;  /* 0x00000018090a7225 */ /* 0x000fc800078e0002 */
[----:B------:R-:W2:Y:S01]  /*0ec0*/  LDC R15, c[0x0][0x608] ;  /* 0x00018200ff0f7b82 */ /* 0x000ea20000000800 */
[----:B------:R-:W-:-:S04]  /*0ed0*/  IMAD R14, R7, R24, RZ ;  /* 0x00000018070e7224 */ /* 0x000fc800078e02ff */
[----:B------:R-:W-:-:S03]  /*0ee0*/  IMAD R7, R9, R25, R14 ;  /* 0x0000001909077224 */ /* 0x000fc600078e020e */
[----:B------:R-:W3:Y:S01]  /*0ef0*/  LDC R22, c[0x0][0x658] ;  /* 0x00019600ff167b82 */ /* 0x000ee20000000800 */
[----:B------:R-:W-:Y:S01]  /*0f00*/  IMAD.IADD R7, R11, 0x1, R7 ;  /* 0x000000010b077824 */ /* 0x000fe200078e0207 */
[----:B0-----:R-:W-:-:S04]  /*0f10*/  ISETP.NE.U32.AND P0, PT, R26, RZ, PT ;  /* 0x000000ff1a00720c */ /* 0x001fc80003f05070 */
[----:B------:R-:W-:Y:S02]  /*0f20*/  ISETP.NE.AND.EX P0, PT, R27, RZ, PT, P0 ;  /* 0x000000ff1b00720c */ /* 0x000fe40003f05300 */
[----:B------:R-:W0:Y:S01]  /*0f30*/  LDC R18, c[0x0][0x600] ;  /* 0x00018000ff127b82 */ /* 0x000e220000000800 */
[-CC-:B-1----:R-:W-:Y:S02]  /*0f40*/  SHF.R.U64 R19, R10, R16.reuse, R7.reuse ;  /* 0x000000100a137219 */ /* 0x182fe40000001207 */
[----:B------:R-:W-:Y:S01]  /*0f50*/  SHF.R.U32.HI R10, RZ, R16, R7 ;  /* 0x00000010ff0a7219 */ /* 0x000fe20000011607 */
[----:B------:R-:W-:-:S04]  /*0f60*/  IMAD.MOV.U32 R7, RZ, RZ, -0x1 ;  /* 0xffffffffff077424 */ /* 0x000fc800078e00ff */
[----:B------:R-:W1:Y:S01]  /*0f70*/  LDC R21, c[0x0][0x648] ;  /* 0x00019200ff157b82 */ /* 0x000e620000000800 */
[-CC-:B--2---:R-:W-:Y:S02]  /*0f80*/  SHF.R.U64 R16, R19, R15.reuse, R10.reuse ;  /* 0x0000000f13107219 */ /* 0x184fe4000000120a */
[----:B------:R-:W-:-:S05]  /*0f90*/  SHF.R.U32.HI R9, RZ, R15, R10 ;  /* 0x0000000fff097219 */ /* 0x000fca000001160a */
[----:B------:R-:W2:Y:S01]  /*0fa0*/  LDC R24, c[0x0][0x638] ;  /* 0x00018e00ff187b82 */ /* 0x000ea20000000800 */
[-CC-:B---3--:R-:W-:Y:S02]  /*0fb0*/  SHF.R.U64 R20, R16, R22.reuse, R9.reuse ;  /* 0x0000001610147219 */ /* 0x188fe40000001209 */
[-C--:B------:R-:W-:Y:S02]  /*0fc0*/  SHF.L.U32 R7, R7, R22.reuse, RZ ;  /* 0x0000001607077219 */ /* 0x080fe400000006ff */
[----:B------:R-:W-:Y:S01]  /*0fd0*/  SHF.R.U32.HI R9, RZ, R22, R9 ;  /* 0x00000016ff097219 */ /* 0x000fe20000011609 */
[----:B------:R-:W-:Y:S01]  /*0fe0*/  IMAD.MOV.U32 R8, RZ, RZ, R20 ;  /* 0x000000ffff087224 */ /* 0x000fe200078e0014 */
[----:B------:R-:W-:Y:S01]  /*0ff0*/  LOP3.LUT R13, RZ, R7, RZ, 0x33, !PT ;  /* 0x00000007ff0d7212 */ /* 0x000fe200078e33ff */
[----:B------:R-:W3:Y:S01]  /*1000*/  LDC R25, c[0x0][0x610] ;  /* 0x00018400ff197b82 */ /* 0x000ee20000000800 */
[----:B------:R-:W-:Y:S05]  /*1010*/  @!P0 BRA `(.L_x_11) ;  /* 0x0000000000288947 */ /* 0x000fea0003800000 */
[----:B------:R-:W4:Y:S02]  /*1020*/  LDC R7, c[0x0][0x64c] ;  /* 0x00019300ff077b82 */ /* 0x000f240000000800 */
[----:B----4-:R-:W-:-:S05]  /*1030*/  IADD3 R7, P0, R20, R7, RZ ;  /* 0x0000000714077210 */ /* 0x010fca0007f1e0ff */
        /* <DEDUP_REMOVED lines=8> */
.L_x_11:
[----:B-1----:R-:W-:Y:S01]  /*10c0*/  SHF.R.U64 R9, R8, R21, R9 ;  /* 0x0000001508097219 */ /* 0x002fe20000001209 */
[----:B0-----:R-:W-:Y:S01]  /*10d0*/  VIADD R10, R18, 0xffffffff ;  /* 0xffffffff120a7836 */ /* 0x001fe20000000000 */
[----:B------:R-:W-:Y:S01]  /*10e0*/  SHF.L.U32 R7, R23, R22, RZ ;  /* 0x0000001617077219 */ /* 0x000fe200000006ff */
[----:B------:R-:W-:Y:S01]  /*10f0*/  IMAD.MOV.U32 R14, RZ, RZ, 0x1 ;  /* 0x00000001ff0e7424 */ /* 0x000fe200078e00ff */
[----:B------:R-:W-:Y:S01]  /*1100*/  LOP3.LUT R8, R16, R13, RZ, 0xc0, !PT ;  /* 0x0000000d10087212 */ /* 0x000fe200078ec0ff */
[----:B------:R-:W-:Y:S01]  /*1110*/  IMAD.MOV R11, RZ, RZ, -R9 ;  /* 0x000000ffff0b7224 */ /* 0x000fe200078e0a09 */
[----:B------:R-:W-:Y:S02]  /*1120*/  SEL R12, R12, R29, !P2 ;  /* 0x0000001d0c0c7207 */ /* 0x000fe40005000000 */
[----:B------:R-:W-:Y:S01]  /*1130*/  LOP3.LUT R10, R19, R10, RZ, 0xc0, !PT ;  /* 0x0000000a130a7212 */ /* 0x000fe200078ec0ff */
[----:B------:R-:W-:Y:S02]  /*1140*/  IMAD R9, R7, R9, R8 ;  /* 0x0000000907097224 */ /* 0x000fe400078e0208 */
[----:B--2---:R-:W-:-:S02]  /*1150*/  IMAD R7, R11, R24, R20 ;  /* 0x000000180b077224 */ /* 0x004fc400078e0214 */
[----:B---3--:R-:W-:Y:S02]  /*1160*/  IMAD R12, R9, R25, R12 ;  /* 0x00000019090c7224 */ /* 0x008fe400078e020c */
[----:B------:R-:W-:-:S05]  /*1170*/  IMAD R7, R7, R18, R10 ;  /* 0x0000001207077224 */ /* 0x000fca00078e020a */
[----:B------:R-:W-:Y:S02]  /*1180*/  SEL R11, R7, R12, !P2 ;  /* 0x0000000c070b7207 */ /* 0x000fe40005000000 */
[----:B------:R-:W-:Y:S01]  /*1190*/  SEL R10, R12, R7, !P2 ;  /* 0x000000070c0a7207 */ /* 0x000fe20005000000 */
[----:B------:R-:W-:-:S07]  /*11a0*/  IMAD.MOV.U32 R7, RZ, RZ, R28 ;  /* 0x000000ffff077224 */ /* 0x000fce00078e001c */
.L_x_9:
[----:B------:R-:W-:-:S08]  /*11b0*/  NOP ;  /* 0x0000000000007918 */ /* 0x000fd00000000000 */
[----:B------:R-:W0:Y:S02]  /*11c0*/  USETMAXREG.TRY_ALLOC.CTAPOOL UP0, 0xe8 ;  /* 0x000000e8000079c8 */ /* 0x000e240008000600 */
[----:B0-----:R-:W-:-:S13]  /*11d0*/  PLOP3.LUT P0, PT, PT, PT, UP0, 0x80, 0x0 ;  /* 0x000000000000781c */ /* 0x001fda0003f0f008 */
[----:B------:R-:W-:Y:S05]  /*11e0*/  @!P0 BRA `(.L_x_9) ;  /* 0xfffffffc00f08947 */ /* 0x000fea000383ffff */
[----:B------:R-:W-:Y:S01]  /*11f0*/  ULDC.64 UR4, c[0x0][0x598] ;  /* 0x0001660000047ab9 */ /* 0x000fe20000000a00 */
[----:B------:R-:W-:Y:S01]  /*1200*/  ULDC.64 UR18, c[0x0][0x208] ;  /* 0x0000820000127ab9 */ /* 0x000fe20000000a00 */
[----:B------:R-:W-:-:S04]  /*1210*/  ISETP.NE.U32.AND P0, PT, RZ, UR4, PT ;  /* 0x00000004ff007c0c */ /* 0x000fc8000bf05070 */
[----:B------:R-:W-:-:S13]  /*1220*/  ISETP.NE.AND.EX P0, PT, RZ, UR5, PT, P0 ;  /* 0x00000005ff007c0c */ /* 0x000fda000bf05300 */
[----:B------:R-:W-:Y:S05]  /*1230*/  @!P0 BRA `(.L_x_12) ;  /* 0x00000000001c8947 */ /* 0x000fea0003800000 */
[----:B------:R-:W0:Y:S02]  /*1240*/  LDC.64 R8, c[0x0][0x598] ;  /* 0x00016600ff087b82 */ /* 0x000e240000000a00 */
[----:B0-----:R-:W2:Y:S02]  /*1250*/  LDG.E.64 R8, desc[UR18][R8.64] ;  /* 0x0000001208087981 */ /* 0x001ea4000c1e1b00 */
[----:B--2---:R-:W-:-:S04]  /*1260*/  ISETP.NE.U32.AND P0, PT, R8, RZ, PT ;  /* 0x000000ff0800720c */ /* 0x004fc80003f05070 */
[----:B------:R-:W-:-:S13]  /*1270*/  ISETP.NE.AND.EX P0, PT, R9, RZ, PT, P0 ;  /* 0x000000ff0900720c */ /* 0x000fda0003f05300 */
[----:B------:R-:W-:Y:S05]  /*1280*/  @!P0 BRA `(.L_x_12) ;  /* 0x0000000000088947 */ /* 0x000fea0003800000 */
[----:B------:R0:W5:Y:S01]  /*1290*/  LD.E R8, desc[UR18][R8.64] ;  /* 0x0000001208087980 */ /* 0x000162000c101900 */
[----:B------:R-:W-:Y:S05]  /*12a0*/  BRA `(.L_x_13) ;  /* 0x0000000000207947 */ /* 0x000fea0003800000 */
.L_x_12:
[----:B------:R-:W-:Y:S02]  /*12b0*/  ULDC.64 UR4, c[0x0][0x588] ;  /* 0x0001620000047ab9 */ /* 0x000fe40000000a00 */
[----:B------:R-:W-:-:S04]  /*12c0*/  ISETP.NE.U32.AND P0, PT, RZ, UR4, PT ;  /* 0x00000004ff007c0c */ /* 0x000fc8000bf05070 */
[----:B------:R-:W-:-:S13]  /*12d0*/  ISETP.NE.AND.EX P0, PT, RZ, UR5, PT, P0 ;  /* 0x00000005ff007c0c */ /* 0x000fda000bf05300 */
[----:B------:R-:W-:Y:S05]  /*12e0*/  @!P0 BRA `(.L_x_14) ;  /* 0x00000000000c8947 */ /* 0x000fea0003800000 */
[----:B------:R-:W0:Y:S02]  /*12f0*/  LDC.64 R8, c[0x0][0x588] ;  /* 0x00016200ff087b82 */ /* 0x000e240000000a00 */
[----:B0-----:R1:W5:Y:S01]  /*1300*/  LDG.E R8, desc[UR18][R8.64] ;  /* 0x0000001208087981 */ /* 0x001362000c1e1900 */
[----:B------:R-:W-:Y:S05]  /*1310*/  BRA `(.L_x_13) ;  /* 0x0000000000047947 */ /* 0x000fea0003800000 */
.L_x_14:
[----:B------:R-:W2:Y:S02]  /*1320*/  LDC R8, c[0x0][0x580] ;  /* 0x00016000ff087b82 */ /* 0x000ea40000000800 */
.L_x_13:
[----:B------:R-:W-:Y:S02]  /*1330*/  ULDC.64 UR4, c[0x0][0x5a0] ;  /* 0x0001680000047ab9 */ /* 0x000fe40000000a00 */
[----:B------:R-:W-:-:S04]  /*1340*/  ISETP.NE.U32.AND P0, PT, RZ, UR4, PT ;  /* 0x00000004ff007c0c */ /* 0x000fc8000bf05070 */
[----:B------:R-:W-:-:S13]  /*1350*/  ISETP.NE.AND.EX P0, PT, RZ, UR5, PT, P0 ;  /* 0x00000005ff007c0c */ /* 0x000fda000bf05300 */
[----:B------:R-:W-:Y:S05]  /*1360*/  @!P0 BRA `(.L_x_15) ;  /* 0x00000000001c8947 */ /* 0x000fea0003800000 */
[----:B------:R-:W3:Y:S02]  /*1370*/  LDC.64 R12, c[0x0][0x5a0] ;  /* 0x00016800ff0c7b82 */ /* 0x000ee40000000a00 */
[----:B---3--:R-:W3:Y:S02]  /*1380*/  LDG.E.64 R12, desc[UR18][R12.64] ;  /* 0x000000120c0c7981 */ /* 0x008ee4000c1e1b00 */
[----:B---3--:R-:W-:-:S04]  /*1390*/  ISETP.NE.U32.AND P0, PT, R12, RZ, PT ;  /* 0x000000ff0c00720c */ /* 0x008fc80003f05070 */
[----:B------:R-:W-:-:S13]  /*13a0*/  ISETP.NE.AND.EX P0, PT, R13, RZ, PT, P0 ;  /* 0x000000ff0d00720c */ /* 0x000fda0003f05300 */
[----:B------:R-:W-:Y:S05]  /*13b0*/  @!P0 BRA `(.L_x_15) ;  /* 0x0000000000088947 */ /* 0x000fea0003800000 */
[----:B01----:R0:W5:Y:S01]  /*13c0*/  LD.E R9, desc[UR18][R12.64] ;  /* 0x000000120c097980 */ /* 0x003162000c101900 */
[----:B------:R-:W-:Y:S05]  /*13d0*/  BRA `(.L_x_16) ;  /* 0x0000000000207947 */ /* 0x000fea0003800000 */
.L_x_15:
[----:B------:R-:W-:Y:S02]  /*13e0*/  ULDC.64 UR4, c[0x0][0x590] ;  /* 0x0001640000047ab9 */ /* 0x000fe40000000a00 */
[----:B------:R-:W-:-:S04]  /*13f0*/  ISETP.NE.U32.AND P0, PT, RZ, UR4, PT ;  /* 0x00000004ff007c0c */ /* 0x000fc8000bf05070 */
[----:B------:R-:W-:-:S13]  /*1400*/  ISETP.NE.AND.EX P0, PT, RZ, UR5, PT, P0 ;  /* 0x00000005ff007c0c */ /* 0x000fda000bf05300 */
[----:B------:R-:W-:Y:S05]  /*1410*/  @!P0 BRA `(.L_x_17) ;  /* 0x00000000000c8947 */ /* 0x000fea0003800000 */
[----:B------:R-:W0:Y:S02]  /*1420*/  LDC.64 R12, c[0x0][0x590] ;  /* 0x00016400ff0c7b82 */ /* 0x000e240000000a00 */
[----:B01----:R1:W5:Y:S01]  /*1430*/  LDG.E R9, desc[UR18][R12.64] ;  /* 0x000000120c097981 */ /* 0x003362000c1e1900 */
[----:B------:R-:W-:Y:S05]  /*1440*/  BRA `(.L_x_16) ;  /* 0x0000000000047947 */ /* 0x000fea0003800000 */
.L_x_17:
[----:B01----:R-:W3:Y:S02]  /*1450*/  LDC R9, c[0x0][0x584] ;  /* 0x00016100ff097b82 */ /* 0x003ee40000000800 */
.L_x_16:
[----:B------:R-:W-:-:S13]  /*1460*/  LOP3.LUT P0, RZ, R14, 0xff, RZ, 0xc0, !PT ;  /* 0x000000ff0eff7812 */ /* 0x000fda000780c0ff */
[----:B------:R-:W-:Y:S05]  /*1470*/  @!P0 EXIT ;  /* 0x000000000000894d */ /* 0x000fea0003800000 */
[----:B------:R-:W-:Y:S01]  /*1480*/  ULDC UR4, c[0x0][0x28c] ;  /* 0x0000a30000047ab9 */ /* 0x000fe20000000800 */
[----:B------:R-:W-:Y:S01]  /*1490*/  LOP3.LUT R142, R4, 0x1, RZ, 0xfc, !PT ;  /* 0x00000001048e7812 */ /* 0x000fe200078efcff */
[----:B------:R-:W-:-:S04]  /*14a0*/  UIADD3 UR4, UR4, 0x1f, URZ ;  /* 0x0000001f04047890 */ /* 0x000fc8000fffe03f */
[----:B------:R-:W-:-:S04]  /*14b0*/  USHF.R.S32.HI UR5, URZ, 0x1f, UR4 ;  /* 0x0000001f3f057899 */ /* 0x000fc80008011404 */
[----:B------:R-:W-:-:S03]  /*14c0*/  ULEA.HI UR5, UR5, UR4, URZ, 0x5 ;  /* 0x0000000405057291 */ /* 0x000fc6000f8f283f */
[----:B------:R-:W-:Y:S01]  /*14d0*/  UMOV UR4, URZ ;  /* 0x0000003f00047c82 */ /* 0x000fe20008000000 */
[----:B------:R-:W-:-:S03]  /*14e0*/  USHF.R.S32.HI UR9, URZ, 0x5, UR5 ;  /* 0x000000053f097899 */ /* 0x000fc60008011405 */
[----:B------:R-:W-:-:S09]  /*14f0*/  UMOV UR5, URZ ;  /* 0x0000003f00057c82 */ /* 0x000fd20008000000 */
.L_x_172:
[----:B01----:R-:W-:Y:S01]  /*1500*/  LOP3.LUT R12, R0, 0x80, RZ, 0xc0, !PT ;  /* 0x00000080000c7812 */ /* 0x003fe200078ec0ff */
[----:B------:R-:W0:Y:S01]  /*1510*/  S2UR UR13, SR_CgaCtaId ;  /* 0x00000000000d79c3 */ /* 0x000e220000008800 */
[----:B------:R-:W-:Y:S01]  /*1520*/  UMOV UR12, 0x400 ;  /* 0x00000400000c7882 */ /* 0x000fe20000000000 */
[----:B------:R-:W-:Y:S01]  /*1530*/  UMOV UR6, URZ ;  /* 0x0000003f00067c82 */ /* 0x000fe20008000000 */
[----:B------:R-:W-:Y:S01]  /*1540*/  SHF.R.U32.HI R12, RZ, 0x7, R12 ;  /* 0x00000007ff0c7819 */ /* 0x000fe2000001160c */
[----:B------:R-:W-:Y:S01]  /*1550*/  UMOV UR7, URZ ;  /* 0x0000003f00077c82 */ /* 0x000fe20008000000 */
[----:B------:R-:W-:Y:S01]  /*1560*/  UMOV UR16, UR5 ;  /* 0x0000000500107c82 */ /* 0x000fe20008000000 */
[----:B------:R-:W-:Y:S02]  /*1570*/  CS2R R16, SRZ ;  /* 0x0000000000107805 */ /* 0x000fe4000001ff00 */
[----:B------:R-:W-:Y:S01]  /*1580*/  CS2R R14, SRZ ;  /* 0x00000000000e7805 */ /* 0x000fe2000001ff00 */
[----:B------:R-:W1:Y:S01]  /*1590*/  LDC R13, c[0x0][0x28c] ;  /* 0x0000a300ff0d7b82 */ /* 0x000e620000000800 */
[----:B------:R-:W4:Y:S01]  /*15a0*/  SHFL.IDX PT, R12, R12, RZ, 0x1f ;  /* 0x00001fff0c0c7589 */ /* 0x000f2200000e0000 */
[----:B------:R-:W-:-:S02]  /*15b0*/  CS2R R18, SRZ ;  /* 0x0000000000127805 */ /* 0x000fc4000001ff00 */
[----:B------:R-:W-:Y:S02]  /*15c0*/  CS2R R20, SRZ ;  /* 0x0000000000147805 */ /* 0x000fe4000001ff00 */
[----:B------:R-:W-:Y:S02]  /*15d0*/  CS2R R22, SRZ ;  /* 0x0000000000167805 */ /* 0x000fe4000001ff00 */
[----:B------:R-:W-:Y:S02]  /*15e0*/  CS2R R88, SRZ ;  /* 0x0000000000587805 */ /* 0x000fe4000001ff00 */
[----:B------:R-:W-:Y:S02]  /*15f0*/  CS2R R90, SRZ ;  /* 0x00000000005a7805 */ /* 0x000fe4000001ff00 */
[----:B------:R-:W-:Y:S02]  /*1600*/  CS2R R94, SRZ ;  /* 0x00000000005e7805 */ /* 0x000fe4000001ff00 */
        /* <DEDUP_REMOVED lines=16> */
[----:B-1----:R-:W-:Y:S02]  /*1710*/  ISETP.GE.AND P0, PT, R13, 0x1, PT ;  /* 0x000000010d00780c */ /* 0x002fe40003f06270 */
[----:B------:R-:W-:Y:S02]  /*1720*/  CS2R R126, SRZ ;  /* 0x00000000007e7805 */ /* 0x000fe4000001ff00 */
[----:B----4-:R-:W-:-:S02]  /*1730*/  R2UR UR8, R12 ;  /* 0x000000000c0872ca */ /* 0x010fc400000e0000 */
[----:B------:R-:W-:Y:S02]  /*1740*/  CS2R R128, SRZ ;  /* 0x0000000000807805 */ /* 0x000fe4000001ff00 */
[----:B------:R-:W-:Y:S02]  /*1750*/  CS2R R130, SRZ ;  /* 0x0000000000827805 */ /* 0x000fe4000001ff00 */
[----:B------:R-:W-:Y:S02]  /*1760*/  CS2R R132, SRZ ;  /* 0x0000000000847805 */ /* 0x000fe4000001ff00 */
[----:B------:R-:W-:Y:S02]  /*1770*/  CS2R R134, SRZ ;  /* 0x0000000000867805 */ /* 0x000fe4000001ff00 */
[----:B------:R-:W-:Y:S02]  /*1780*/  CS2R R136, SRZ ;  /* 0x0000000000887805 */ /* 0x000fe4000001ff00 */
[----:B------:R-:W-:Y:S01]  /*1790*/  CS2R R138, SRZ ;  /* 0x00000000008a7805 */ /* 0x000fe2000001ff00 */
[----:B------:R-:W-:Y:S01]  /*17a0*/  IMAD.MOV.U32 R141, RZ, RZ, RZ ;  /* 0x000000ffff8d7224 */ /* 0x000fe200078e00ff */
[----:B------:R-:W-:Y:S01]  /*17b0*/  CS2R R24, SRZ ;  /* 0x0000000000187805 */ /* 0x000fe2000001ff00 */
[----:B------:R-:W-:Y:S01]  /*17c0*/  IMAD.MOV.U32 R143, RZ, RZ, RZ ;  /* 0x000000ffff8f7224 */ /* 0x000fe200078e00ff */
[----:B---3--:R-:W-:Y:S01]  /*17d0*/  CS2R R26, SRZ ;  /* 0x00000000001a7805 */ /* 0x008fe2000001ff00 */
[----:B------:R-:W-:Y:S01]  /*17e0*/  IMAD.U32 R144, RZ, RZ, UR4 ;  /* 0x00000004ff907e24 */ /* 0x000fe2000f8e00ff */
[----:B------:R-:W-:Y:S01]  /*17f0*/  CS2R R28, SRZ ;  /* 0x00000000001c7805 */ /* 0x000fe2000001ff00 */
[----:B------:R-:W-:Y:S01]  /*1800*/  ULEA.HI UR10, UR8, UR8, URZ, 0x1 ;  /* 0x00000008080a7291 */ /* 0x000fe2000f8f083f */
[----:B------:R-:W-:-:S02]  /*1810*/  CS2R R30, SRZ ;  /* 0x00000000001e7805 */ /* 0x000fc4000001ff00 */
[----:B------:R-:W-:Y:S02]  /*1820*/  CS2R R32, SRZ ;  /* 0x0000000000207805 */ /* 0x000fe4000001ff00 */
[----:B------:R-:W-:Y:S01]  /*1830*/  CS2R R34, SRZ ;  /* 0x0000000000227805 */ /* 0x000fe2000001ff00 */
[----:B------:R-:W-:Y:S01]  /*1840*/  ULOP3.LUT UR11, UR10, 0x1ffffe, URZ, 0xc0, !UPT ;  /* 0x001ffffe0a0b7892 */ /* 0x000fe2000f8ec03f */
[----:B------:R-:W-:Y:S01]  /*1850*/  CS2R R36, SRZ ;  /* 0x0000000000247805 */ /* 0x000fe2000001ff00 */
[----:B0-----:R-:W-:Y:S01]  /*1860*/  ULEA UR10, UR13, UR12, 0x18 ;  /* 0x0000000c0d0a7291 */ /* 0x001fe2000f8ec03f */
[----:B------:R-:W-:Y:S01]  /*1870*/  CS2R R38, SRZ ;  /* 0x0000000000267805 */ /* 0x000fe2000001ff00 */
[----:B------:R-:W-:Y:S01]  /*1880*/  UIADD3 UR11, UR8, -UR11, URZ ;  /* 0x8000000b080b7290 */ /* 0x000fe2000fffe03f */
[----:B------:R-:W-:Y:S02]  /*1890*/  CS2R R40, SRZ ;  /* 0x0000000000287805 */ /* 0x000fe4000001ff00 */
[----:B------:R-:W-:Y:S01]  /*18a0*/  CS2R R42, SRZ ;  /* 0x00000000002a7805 */ /* 0x000fe2000001ff00 */
[----:B------:R-:W-:Y:S01]  /*18b0*/  UMOV UR8, URZ ;  /* 0x0000003f00087c82 */ /* 0x000fe20008000000 */
[----:B------:R-:W-:Y:S01]  /*18c0*/  ULEA UR11, UR11, UR10, 0xb ;  /* 0x0000000a0b0b7291 */ /* 0x000fe2000f8e583f */
[----:B------:R-:W-:-:S02]  /*18d0*/  CS2R R44, SRZ ;  /* 0x00000000002c7805 */ /* 0x000fc4000001ff00 */
[----:B------:R-:W-:Y:S02]  /*18e0*/  CS2R R46, SRZ ;  /* 0x00000000002e7805 */ /* 0x000fe4000001ff00 */
[----:B------:R-:W-:Y:S01]  /*18f0*/  CS2R R48, SRZ ;  /* 0x0000000000307805 */ /* 0x000fe2000001ff00 */
[----:B------:R-:W-:Y:S01]  /*1900*/  UIADD3 UR11, UR11, 0x280, URZ ;  /* 0x000002800b0b7890 */ /* 0x000fe2000fffe03f */
[----:B------:R-:W-:Y:S02]  /*1910*/  CS2R R50, SRZ ;  /* 0x0000000000327805 */ /* 0x000fe4000001ff00 */
[----:B------:R-:W-:Y:S02]  /*1920*/  CS2R R52, SRZ ;  /* 0x0000000000347805 */ /* 0x000fe4000001ff00 */
[----:B------:R-:W-:Y:S01]  /*1930*/  CS2R R54, SRZ ;  /* 0x0000000000367805 */ /* 0x000fe2000001ff00 */
[----:B------:R-:W-:Y:S01]  /*1940*/  USHF.R.U32.HI UR11, URZ, 0x4, UR11 ;  /* 0x000000043f0b7899 */ /* 0x000fe2000801160b */
[----:B------:R-:W-:-:S02]  /*1950*/  CS2R R56, SRZ ;  /* 0x0000000000387805 */ /* 0x000fc4000001ff00 */
[----:B------:R-:W-:Y:S02]  /*1960*/  CS2R R58, SRZ ;  /* 0x00000000003a7805 */ /* 0x000fe4000001ff00 */
[----:B------:R-:W-:Y:S01]  /*1970*/  CS2R R60, SRZ ;  /* 0x00000000003c7805 */ /* 0x000fe2000001ff00 */
[----:B------:R-:W-:Y:S01]  /*1980*/  ULOP3.LUT UR11, UR11, 0x3fff, URZ, 0xc0, !UPT ;  /* 0x00003fff0b0b7892 */ /* 0x000fe2000f8ec03f */
        /* <DEDUP_REMOVED lines=12> */
[----:B------:R-:W-:Y:S01]  /*1a50*/  CS2R R86, SRZ ;  /* 0x0000000000567805 */ /* 0x000fe2000001ff00 */
[----:B------:R-:W-:Y:S06]  /*1a60*/  @!P0 BRA `(.L_x_18) ;  /* 0x00000008001c8947 */ /* 0x000fec0003800000 */
[----:B------:R-:W-:-:S13]  /*1a70*/  ISETP.NE.AND P1, PT, R142, 0x3, PT ;  /* 0x000000038e00780c */ /* 0x000fda0003f25270 */
[----:B------:R-:W-:Y:S05]  /*1a80*/  @!P1 BRA `(.L_x_19) ;  /* 0x0000000000049947 */ /* 0x000fea0003800000 */
[----:B------:R-:W-:Y:S01]  /*1a90*/  BPT.TRAP 0x1 ;  /* 0x000000040000795c */ /* 0x000fe20000300000 */
.L_x_19:
[----:B------:R-:W-:Y:S01]  /*1aa0*/  ULEA UR6, UR5, UR10, 0x3 ;  /* 0x0000000a05067291 */ /* 0x000fe2000f8e183f */
[----:B------:R-:W-:-:S05]  /*1ab0*/  IMAD.U32 R12, RZ, RZ, UR4 ;  /* 0x00000004ff0c7e24 */ /* 0x000fca000f8e00ff */
[----:B------:R-:W-:-:S04]  /*1ac0*/  SHF.L.U32 R12, R12, 0x1f, RZ ;  /* 0x0000001f0c0c7819 */ /* 0x000fc800000006ff */
[----:B------:R0:W1:Y:S01]  /*1ad0*/  SYNCS.PHASECHK.TRANS64.TRYWAIT P0, [UR6], R12 ;  /* 0x0000000cff0075a7 */ /* 0x0000620008000146 */
[----:B------:R-:W-:Y:S05]  /*1ae0*/  @!P1 BRA `(.L_x_20) ;  /* 0x0000000000049947 */ /* 0x000fea0003800000 */
[----:B------:R-:W-:Y:S01]  /*1af0*/  BPT.TRAP 0x1 ;  /* 0x000000040000795c */ /* 0x000fe20000300000 */
.L_x_20:
[----:B-1----:R-:W-:Y:S05]  /*1b00*/  @P0 BRA `(.L_x_21) ;  /* 0x0000000000080947 */ /* 0x002fea0003800000 */
[----:B------:R-:W1:Y:S02]  /*1b10*/  SYNCS.PHASECHK.TRANS64.TRYWAIT P0, [UR6], R12 ;  /* 0x0000000cff0075a7 */ /* 0x000e640008000146 */
[----:B-1----:R-:W-:Y:S05]  /*1b20*/  @!P0 BRA `(.L_x_22) ;  /* 0x0000008800608947 */ /* 0x002fea0003800000 */
.L_x_21:
[----:B------:R-:W-:Y:S01]  /*1b30*/  UIADD3 UR6, UR10, 0x1c280, URZ ;  /* 0x0001c2800a067890 */ /* 0x000fe2000fffe03f */
[----:B------:R-:W-:Y:S01]  /*1b40*/  WARPGROUP.ARRIVE ;  /* 0x00000000000079c5 */ /* 0x000fe20000000000 */
[----:B------:R-:W-:Y:S01]  /*1b50*/  ULDC UR7, c[0x0][0x50c] ;  /* 0x0001430000077ab9 */ /* 0x000fe20000000800 */
[----:B------:R-:W-:Y:S01]  /*1b60*/  ULOP3.LUT UR12, UR11, 0x10000, URZ, 0xfc, !UPT ;  /* 0x000100000b0c7892 */ /* 0x000fe2000f8efc3f */
[----:B------:R-:W-:Y:S01]  /*1b70*/  CS2R R16, SRZ ;  /* 0x0000000000107805 */ /* 0x000fe2000001ff00 */
[----:B------:R-:W-:Y:S01]  /*1b80*/  UISETP.NE.AND UP0, UPT, UR7, 0x1, UPT ;  /* 0x000000010700788c */ /* 0x000fe2000bf05270 */
[----:B------:R-:W-:Y:S01]  /*1b90*/  CS2R R14, SRZ ;  /* 0x00000000000e7805 */ /* 0x000fe2000001ff00 */
[----:B------:R-:W-:Y:S01]  /*1ba0*/  USHF.R.U32.HI UR6, URZ, 0x4, UR6 ;  /* 0x000000043f067899 */ /* 0x000fe20008011606 */
[----:B------:R-:W-:Y:S01]  /*1bb0*/  CS2R R18, SRZ ;  /* 0x0000000000127805 */ /* 0x000fe2000001ff00 */
[----:B------:R-:W-:Y:S01]  /*1bc0*/  USEL UR7, URZ, 0x1, UP0 ;  /* 0x000000013f077887 */ /* 0x000fe20008000000 */
[----:B------:R-:W-:Y:S01]  /*1bd0*/  CS2R R20, SRZ ;  /* 0x0000000000147805 */ /* 0x000fe2000001ff00 */
[----:B------:R-:W-:Y:S01]  /*1be0*/  ULOP3.LUT UR6, UR6, 0x3fff, URZ, 0xc0, !UPT ;  /* 0x00003fff06067892 */ /* 0x000fe2000f8ec03f */
[----:B------:R-:W-:Y:S01]  /*1bf0*/  CS2R R22, SRZ ;  /* 0x0000000000167805 */ /* 0x000fe2000001ff00 */
[----:B------:R-:W-:Y:S01]  /*1c00*/  ULEA UR12, UR5, UR12, 0x8 ;  /* 0x0000000c050c7291 */ /* 0x000fe2000f8e403f */
[----:B------:R-:W-:Y:S01]  /*1c10*/  CS2R R88, SRZ ;  /* 0x0000000000587805 */ /* 0x000fe2000001ff00 */
[----:B------:R-:W-:Y:S01]  /*1c20*/  ULOP3.LUT UR6, UR6, 0x10000, URZ, 0xfc, !UPT ;  /* 0x0001000006067892 */ /* 0x000fe2000f8efc3f */
[----:B------:R-:W-:Y:S01]  /*1c30*/  ISETP.NE.AND P0, PT, RZ, UR7, PT ;  /* 0x00000007ff007c0c */ /* 0x000fe2000bf05270 */
[----:B------:R-:W-:Y:S01]  /*1c40*/  UMOV UR13, 0xc0000010 ;  /* 0xc0000010000d7882 */ /* 0x000fe20000000000 */
[----:B------:R-:W-:Y:S01]  /*1c50*/  UMOV UR15, 0xc0000010 ;  /* 0xc0000010000f7882 */ /* 0x000fe20000000000 */
[----:B------:R-:W-:Y:S01]  /*1c60*/  ULEA UR14, UR5, UR6, 0x8 ;  /* 0x00000006050e7291 */ /* 0x000fe2000f8e403f */
[----:B------:R-:W-:-:S02]  /*1c70*/  CS2R R90, SRZ ;  /* 0x00000000005a7805 */ /* 0x000fc4000001ff00 */
[----:B------:R-:W-:Y:S01]  /*1c80*/  CS2R R94, SRZ ;  /* 0x00000000005e7805 */ /* 0x000fe2000001ff00 */
[----:B------:R-:W-:Y:S01]  /*1c90*/  UMOV UR6, 0x1 ;  /* 0x0000000100067882 */ /* 0x000fe20000000000 */
[----:B------:R-:W-:Y:S02]  /*1ca0*/  CS2R R92, SRZ ;  /* 0x00000000005c7805 */ /* 0x000fe4000001ff00 */
[----:B------:R-:W-:Y:S02]  /*1cb0*/  CS2R R96, SRZ ;  /* 0x0000000000607805 */ /* 0x000fe4000001ff00 */
[----:B------:R-:W-:Y:S02]  /*1cc0*/  CS2R R98, SRZ ;  /* 0x0000000000627805 */ /* 0x000fe4000001ff00 */
[----:B------:R-:W-:Y:S02]  /*1cd0*/  CS2R R100, SRZ ;  /* 0x0000000000647805 */ /* 0x000fe4000001ff00 */
[----:B------:R-:W-:Y:S01]  /*1ce0*/  CS2R R102, SRZ ;  /* 0x0000000000667805 */ /* 0x000fe2000001ff00 */
[----:B------:R-:W-:Y:S01]  /*1cf0*/  QGMMA.64x128x32.F32.E5M2.E5M2 R24, gdesc[UR12], RZ, !UPT, gsb0 ;  /* 0x01e000000c1879f3 */ /* 0x000fe2000c0038ff */
        /* <DEDUP_REMOVED lines=17> */
[----:B------:R-:W-:Y:S01]  /*1e10*/  CS2R R138, SRZ ;  /* 0x00000000008a7805 */ /* 0x000fe2000001ff00 */
[----:B------:R-:W-:Y:S02]  /*1e20*/  IMAD.MOV.U32 R141, RZ, RZ, RZ ;  /* 0x000000ffff8d7224 */ /* 0x000fe400078e00ff */
[----:B------:R-:W-:Y:S01]  /*1e30*/  IMAD.MOV.U32 R143, RZ, RZ, RZ ;  /* 0x000000ffff8f7224 */ /* 0x000fe200078e00ff */
[----:B------:R-:W-:Y:S06]  /*1e40*/  @!P0 BRA `(.L_x_23) ;  /* 0x0000000400088947 */ /* 0x000fec0003800000 */
[----:B------:R-:W-:Y:S02]  /*1e50*/  WARPGROUP.DEPBAR.LE gsb0, 0x0 ;  /* 0x00008000000079c5 */ /* 0x000fe40000010000 */
[----:B------:R-:W-:-:S01]  /*1e60*/  FADD R143, RZ, R24 ;  /* 0x00000018ff8f7221 */ /* 0x000fc20000000000 */
[----:B------:R-:W-:Y:S01]  /*1e70*/  FADD R138, RZ, R25 ;  /* 0x00000019ff8a7221 */ /* 0x000fe20000000000 */
        /* <DEDUP_REMOVED lines=62> */
[----:B------:R-:W-:-:S06]  /*2260*/  UMOV UR6, URZ ;  /* 0x0000003f00067c82 */ /* 0x000fcc0008000000 */
.L_x_23:
[----:B------:R-:W-:-:S04]  /*2270*/  UIADD3 UR16, UR5, 0x1, URZ ;  /* 0x0000000105107890 */ /* 0x000fc8000fffe03f */
[----:B------:R-:W-:-:S04]  /*2280*/  UISETP.NE.AND UP0, UPT, UR16, 0x1c, UPT ;  /* 0x0000001c1000788c */ /* 0x000fc8000bf05270 */
[----:B------:R-:W-:Y:S02]  /*2290*/  USEL UR8, URZ, 0x1, UP0 ;  /* 0x000000013f087887 */ /* 0x000fe40008000000 */
[----:B------:R-:W-:Y:S02]  /*22a0*/  USEL UR16, UR16, URZ, UP0 ;  /* 0x0000003f10107287 */ /* 0x000fe40008000000 */
[----:B------:R-:W-:-:S06]  /*22b0*/  ULOP3.LUT UR8, UR4, UR8, URZ, 0x3c, !UPT ;  /* 0x0000000804087292 */ /* 0x000fcc000f8e3c3f */
[----:B------:R-:W-:Y:S01]  /*22c0*/  IMAD.U32 R144, RZ, RZ, UR8 ;  /* 0x00000008ff907e24 */ /* 0x000fe2000f8e00ff */
[----:B------:R-:W-:-:S06]  /*22d0*/  UMOV UR8, 0x1 ;  /* 0x0000000100087882 */ /* 0x000fcc0000000000 */
.L_x_18:
[----:B------:R-:W-:-:S04]  /*22e0*/  UISETP.LT.AND UP0, UPT, UR9, 0x1, UPT ;  /* 0x000000010900788c */ /* 0x000fc8000bf01270 */
[----:B------:R-:W-:-:S04]  /*22f0*/  USEL UR12, UR9, 0x1, UP0 ;  /* 0x00000001090c7887 */ /* 0x000fc80008000000 */
[----:B------:R-:W-:-:S04]  /*2300*/  UIADD3 UR12, UR9, -UR12, URZ ;  /* 0x8000000c090c7290 */ /* 0x000fc8000fffe03f */
[----:B------:R-:W-:-:S06]  /*2310*/  UISETP.GE.AND UP0, UPT, UR12, 0x1, UPT ;  /* 0x000000010c00788c */ /* 0x000fcc000bf06270 */
[----:B------:R-:W-:-:S13]  /*2320*/  PLOP3.LUT P0, PT, PT, PT, UP0, 0x80, 0x0 ;  /* 0x000000000000781c */ /* 0x000fda0003f0f008 */
[----:B------:R-:W-:Y:S05]  /*2330*/  @!P0 BRA `(.L_x_24) ;  /* 0x0000000400f48947 */ /* 0x000fea0003800000 */
[----:B01----:R-:W-:Y:S01]  /*2340*/  IMAD.U32 R12, RZ, RZ, UR12 ;  /* 0x0000000cff0c7e24 */ /* 0x003fe2000f8e00ff */
[----:B------:R-:W-:Y:S01]  /*2350*/  ULDC UR17, c[0x0][0x50c] ;  /* 0x0001430000117ab9 */ /* 0x000fe20000000800 */
[----:B------:R-:W-:-:S07]  /*2360*/  IMAD.U32 R13, RZ, RZ, UR5 ;  /* 0x00000005ff0d7e24 */ /* 0x000fce000f8e00ff */
.L_x_32:
[----:B------:R-:W-:-:S13]  /*2370*/  ISETP.NE.AND P1, PT, R142, 0x3, PT ;  /* 0x000000038e00780c */ /* 0x000fda0003f25270 */
[----:B------:R-:W-:Y:S05]  /*2380*/  @!P1 BRA `(.L_x_25) ;  /* 0x0000000000049947 */ /* 0x000fea0003800000 */
[----:B------:R-:W-:Y:S01]  /*2390*/  BPT.TRAP 0x1 ;  /* 0x000000040000795c */ /* 0x000fe20000300000 */
.L_x_25:
[----:B------:R-:W0:Y:S01]  /*23a0*/  S2UR UR12, SR_CgaCtaId ;  /* 0x00000000000c79c3 */ /* 0x000e220000008800 */
[----:B------:R-:W-:Y:S01]  /*23b0*/  UMOV UR10, 0x400 ;  /* 0x00000400000a7882 */ /* 0x000fe20000000000 */
[----:B------:R-:W-:Y:S01]  /*23c0*/  SHF.L.U32 R140, R144, 0x1f, RZ ;  /* 0x0000001f908c7819 */ /* 0x000fe200000006ff */
[----:B0-----:R-:W-:-:S04]  /*23d0*/  ULEA UR10, UR12, UR10, 0x18 ;  /* 0x0000000a0c0a7291 */ /* 0x001fc8000f8ec03f */
[----:B------:R-:W-:-:S09]  /*23e0*/  ULEA UR12, UR16, UR10, 0x3 ;  /* 0x0000000a100c7291 */ /* 0x000fd2000f8e183f */
[----:B------:R0:W1:Y:S01]  /*23f0*/  SYNCS.PHASECHK.TRANS64.TRYWAIT P0, [UR12], R140 ;  /* 0x0000008cff0075a7 */ /* 0x000062000800014c */
[----:B------:R-:W-:Y:S05]  /*2400*/  @!P1 BRA `(.L_x_26) ;  /* 0x0000000000049947 */ /* 0x000fea0003800000 */
[----:B------:R-:W-:Y:S01]  /*2410*/  BPT.TRAP 0x1 ;  /* 0x000000040000795c */ /* 0x000fe20000300000 */
.L_x_26:
[----:B-1----:R-:W-:Y:S05]  /*2420*/  @P0 BRA `(.L_x_27) ;  /* 0x0000000000080947 */ /* 0x002fea0003800000 */
[----:B------:R-:W1:Y:S02]  /*2430*/  SYNCS.PHASECHK.TRANS64.TRYWAIT P0, [UR12], R140 ;  /* 0x0000008cff0075a7 */ /* 0x000e64000800014c */
[----:B-1----:R-:W-:Y:S05]  /*2440*/  @!P0 BRA `(.L_x_28) ;  /* 0x0000008000308947 */ /* 0x002fea0003800000 */
.L_x_27:
[----:B------:R-:W-:Y:S01]  /*2450*/  UIADD3 UR12, UR10, 0x1c280, URZ ;  /* 0x0001c2800a0c7890 */ /* 0x000fe2000fffe03f */
[----:B------:R-:W-:Y:S01]  /*2460*/  WARPGROUP.ARRIVE ;  /* 0x00000000000079c5 */ /* 0x000fe20000000000 */
[----:B------:R-:W-:Y:S02]  /*2470*/  UISETP.NE.AND UP0, UPT, UR7, URZ, UPT ;  /* 0x0000003f0700728c */ /* 0x000fe4000bf05270 */
[----:B------:R-:W-:Y:S02]  /*2480*/  USHF.R.U32.HI UR12, URZ, 0x4, UR12 ;  /* 0x000000043f0c7899 */ /* 0x000fe4000801160c */
[----:B------:R-:W-:Y:S02]  /*2490*/  USEL UR8, UR8, URZ, !UP0 ;  /* 0x0000003f08087287 */ /* 0x000fe4000c000000 */
[----:B------:R-:W-:Y:S02]  /*24a0*/  ULOP3.LUT UR7, UR12, 0x3fff, URZ, 0xc0, !UPT ;  /* 0x00003fff0c077892 */ /* 0x000fe4000f8ec03f */
[----:B------:R-:W-:-:S02]  /*24b0*/  ULOP3.LUT UR12, UR11, 0x10000, URZ, 0xfc, !UPT ;  /* 0x000100000b0c7892 */ /* 0x000fc4000f8efc3f */
[----:B------:R-:W-:Y:S02]  /*24c0*/  ULOP3.LUT UR7, UR7, 0x10000, URZ, 0xfc, !UPT ;  /* 0x0001000007077892 */ /* 0x000fe4000f8efc3f */
[----:B------:R-:W-:Y:S02]  /*24d0*/  UISETP.NE.U32.AND UP0, UPT, UR8, URZ, UPT ;  /* 0x0000003f0800728c */ /* 0x000fe4000bf05070 */
[----:B------:R-:W-:Y:S02]  /*24e0*/  ULEA UR12, UR16, UR12, 0x8 ;  /* 0x0000000c100c7291 */ /* 0x000fe4000f8e403f */
[----:B------:R-:W-:Y:S01]  /*24f0*/  ULEA UR14, UR16, UR7, 0x8 ;  /* 0x00000007100e7291 */ /* 0x000fe2000f8e403f */
[----:B------:R-:W-:Y:S01]  /*2500*/  UMOV UR13, 0xc0000010 ;  /* 0xc0000010000d7882 */ /* 0x000fe20000000000 */
[----:B------:R-:W-:Y:S01]  /*2510*/  UMOV UR15, 0xc0000010 ;  /* 0xc0000010000f7882 */ /* 0x000fe20000000000 */
[----:B------:R-:W-:-:S06]  /*2520*/  UIADD3 UR6, UR6, 0x1, URZ ;  /* 0x0000000106067890 */ /* 0x000fcc000fffe03f */
[----:B------:R-:W-:Y:S01]  /*2530*/  QGMMA.64x128x32.F32.E5M2.E5M2 R24, gdesc[UR12], R24, UP0, gsb0 ;  /* 0x01e000000c1879f3 */ /* 0x000fe2000b803818 */
[----:B------:R-:W-:-:S04]  /*2540*/  UISETP.NE.AND UP0, UPT, UR6, UR17, UPT ;  /* 0x000000110600728c */ /* 0x000fc8000bf05270 */
[----:B------:R-:W-:-:S06]  /*2550*/  USEL UR7, URZ, 0x1, UP0 ;  /* 0x000000013f077887 */ /* 0x000fcc0008000000 */
[----:B------:R-:W-:Y:S01]  /*2560*/  ISETP.NE.AND P0, PT, RZ, UR7, PT ;  /* 0x00000007ff007c0c */ /* 0x000fe2000bf05270 */
[----:B------:R-:W-:-:S12]  /*2570*/  WARPGROUP.DEPBAR.LE gsb0, 0x1 ;  /* 0x00008000000079c5 */ /* 0x000fd80000010100 */
[----:B------:R-:W-:Y:S05]  /*2580*/  @!P0 BRA `(.L_x_29) ;  /* 0x0000000400088947 */ /* 0x000fea0003800000 */
[----:B------:R-:W-:Y:S02]  /*2590*/  WARPGROUP.DEPBAR.LE gsb0, 0x0 ;  /* 0x00008000000079c5 */ /* 0x000fe40000010000 */
[----:B------:R-:W-:-:S01]  /*25a0*/  FADD R143, R24, R143 ;  /* 0x0000008f188f7221 */ /* 0x000fc20000000000 */
[----:B------:R-:W-:Y:S01]  /*25b0*/  FADD R138, R25, R138 ;  /* 0x0000008a198a7221 */ /* 0x000fe20000000000 */
        /* <DEDUP_REMOVED lines=62> */
[----:B------:R-:W-:-:S06]  /*29a0*/  UMOV UR6, URZ ;  /* 0x0000003f00067c82 */ /* 0x000fcc0008000000 */
.L_x_29:
[----:B------:R-:W-:Y:S05]  /*29b0*/  @!P1 BRA `(.L_x_30) ;  /* 0x0000000000049947 */ /* 0x000fea0003800000 */
[----:B------:R-:W-:Y:S01]  /*29c0*/  BPT.TRAP 0x1 ;  /* 0x000000040000795c */ /* 0x000fe20000300000 */
.L_x_30:
[----:B------:R-:W-:-:S13]  /*29d0*/  ISETP.NE.AND P0, PT, R6, RZ, PT ;  /* 0x000000ff0600720c */ /* 0x000fda0003f05270 */
[----:B01----:R-:W-:-:S05]  /*29e0*/  @P0 LEA R140, R13, UR10, 0x3 ;  /* 0x0000000a0d8c0c11 */ /* 0x003fca000f8e18ff */
[----:B------:R-:W-:-:S05]  /*29f0*/  @P0 VIADD R140, R140, 0xe0 ;  /* 0x000000e08c8c0836 */ /* 0x000fca0000000000 */
[----:B------:R-:W-:-:S04]  /*2a00*/  @P0 PRMT R140, R5, 0x654, R140 ;  /* 0x00000654058c0816 */ /* 0x000fc8000000008c */
[----:B------:R0:W-:Y:S01]  /*2a10*/  @P0 SYNCS.ARRIVE.TRANS64.RED.A1T0 RZ, [R140+URZ], RZ ;  /* 0x000000ff8cff09a7 */ /* 0x0001e2000810043f */
[----:B------:R-:W-:-:S13]  /*2a20*/  ISETP.GT.U32.AND P0, PT, R4, 0x1, PT ;  /* 0x000000010400780c */ /* 0x000fda0003f04070 */
[----:B0-----:R-:W-:Y:S05]  /*2a30*/  @P0 BRA `(.L_x_31) ;  /* 0x0000000000040947 */ /* 0x001fea0003800000 */
[----:B------:R-:W-:Y:S01]  /*2a40*/  BPT.TRAP 0x1 ;  /* 0x000000040000795c */ /* 0x000fe20000300000 */
.L_x_31:
[----:B------:R-:W-:Y:S01]  /*2a50*/  UIADD3 UR16, UR16, 0x1, URZ ;  /* 0x0000000110107890 */ /* 0x000fe2000fffe03f */
[C---:B------:R-:W-:Y:S01]  /*2a60*/  ISETP.GT.AND P1, PT, R12.reuse, 0x1, PT ;  /* 0x000000010c00780c */ /* 0x040fe20003f24270 */
[----:B------:R-:W-:Y:S02]  /*2a70*/  VIADD R13, R13, 0x1 ;  /* 0x000000010d0d7836 */ /* 0x000fe40000000000 */
[----:B------:R-:W-:Y:S01]  /*2a80*/  UISETP.NE.AND UP0, UPT, UR16, 0x1c, UPT ;  /* 0x0000001c1000788c */ /* 0x000fe2000bf05270 */
[----:B------:R-:W-:Y:S02]  /*2a90*/  VIADD R12, R12, 0xffffffff ;  /* 0xffffffff0c0c7836 */ /* 0x000fe40000000000 */
[C---:B------:R-:W-:Y:S01]  /*2aa0*/  ISETP.NE.AND P0, PT, R13.reuse, 0x1c, PT ;  /* 0x0000001c0d00780c */ /* 0x040fe20003f05270 */
[----:B------:R-:W-:Y:S02]  /*2ab0*/  USEL UR8, URZ, 0x1, UP0 ;  /* 0x000000013f087887 */ /* 0x000fe40008000000 */
[----:B------:R-:W-:Y:S01]  /*2ac0*/  USEL UR16, UR16, URZ, UP0 ;  /* 0x0000003f10107287 */ /* 0x000fe20008000000 */
[----:B------:R-:W-:-:S03]  /*2ad0*/  SEL R13, R13, RZ, P0 ;  /* 0x000000ff0d0d7207 */ /* 0x000fc60000000000 */
[----:B------:R-:W-:Y:S01]  /*2ae0*/  LOP3.LUT R144, R144, UR8, RZ, 0x3c, !PT ;  /* 0x0000000890907c12 */ /* 0x000fe2000f8e3cff */
[----:B------:R-:W-:Y:S01]  /*2af0*/  UMOV UR8, 0x1 ;  /* 0x0000000100087882 */ /* 0x000fe20000000000 */
[----:B------:R-:W-:Y:S06]  /*2b00*/  @P1 BRA `(.L_x_32) ;  /* 0xfffffff800181947 */ /* 0x000fec000383ffff */
.L_x_24:
[----:B------:R-:W-:Y:S01]  /*2b10*/  UISETP.NE.AND UP0, UPT, UR6, URZ, UPT ;  /* 0x0000003f0600728c */ /* 0x000fe2000bf05270 */
[----:B01----:R-:W0:Y:S03]  /*2b20*/  LDC R12, c[0x0][0x28c] ;  /* 0x0000a300ff0c7b82 */ /* 0x003e260000000800 */
[----:B------:R-:W-:-:S06]  /*2b30*/  USEL UR6, URZ, 0x1, !UP0 ;  /* 0x000000013f067887 */ /* 0x000fcc000c000000 */
[----:B------:R-:W-:Y:S02]  /*2b40*/  ISETP.NE.AND P0, PT, RZ, UR6, PT ;  /* 0x00000006ff007c0c */ /* 0x000fe4000bf05270 */
[----:B0-----:R-:W-:-:S11]  /*2b50*/  ISETP.GE.AND P1, PT, R12, 0x1, PT ;  /* 0x000000010c00780c */ /* 0x001fd60003f26270 */
[----:B------:R-:W-:Y:S05]  /*2b60*/  @!P0 BRA `(.L_x_33) ;  /* 0x0000000400048947 */ /* 0x000fea0003800000 */
[----:B------:R-:W-:Y:S02]  /*2b70*/  WARPGROUP.DEPBAR.LE gsb0, 0x0 ;  /* 0x00008000000079c5 */ /* 0x000fe40000010000 */
[----:B------:R-:W-:Y:S01]  /*2b80*/  FADD R143, R24, R143 ;  /* 0x0000008f188f7221 */ /* 0x000fe20000000000 */
        /* <DEDUP_REMOVED lines=62> */
[----:B------:R-:W-:-:S07]  /*2f70*/  FADD R16, R16, R87 ;  /* 0x0000005710107221 */ /* 0x000fce0000000000 */
.L_x_33:
[----:B------:R-:W-:Y:S02]  /*2f80*/  WARPGROUP.DEPBAR.LE gsb0, 0x0 ;  /* 0x00008000000079c5 */ /* 0x000fe40000010000 */
[----:B------:R-:W-:Y:S05]  /*2f90*/  @!P1 BRA `(.L_x_34) ;  /* 0x0000000000549947 */ /* 0x000fea0003800000 */
[----:B------:R-:W-:-:S13]  /*2fa0*/  ISETP.NE.AND P0, PT, R142, 0x3, PT ;  /* 0x000000038e00780c */ /* 0x000fda0003f05270 */
[----:B------:R-:W-:Y:S05]  /*2fb0*/  @!P0 BRA `(.L_x_35) ;  /* 0x0000000000048947 */ /* 0x000fea0003800000 */
[----:B------:R-:W-:Y:S01]  /*2fc0*/  BPT.TRAP 0x1 ;  /* 0x000000040000795c */ /* 0x000fe20000300000 */
.L_x_35:
[----:B------:R-:W-:Y:S01]  /*2fd0*/  ISETP.NE.AND P0, PT, R6, RZ, PT ;  /* 0x000000ff0600720c */ /* 0x000fe20003f05270 */
[----:B------:R-:W-:Y:S01]  /*2fe0*/  BSSY B0, `(.L_x_36) ;  /* 0x000000e000007945 */ /* 0x000fe20003800000 */
[----:B------:R-:W-:-:S11]  /*2ff0*/  ISETP.GT.U32.AND P1, PT, R4, 0x1, PT ;  /* 0x000000010400780c */ /* 0x000fd60003f24070 */
[----:B------:R-:W-:Y:S05]  /*3000*/  @!P0 BRA `(.L_x_37) ;  /* 0x00000000002c8947 */ /* 0x000fea0003800000 */
[----:B------:R-:W-:-:S04]  /*3010*/  UISETP.LT.AND UP0, UPT, UR9, 0x1, UPT ;  /* 0x000000010900788c */ /* 0x000fc8000bf01270 */
[----:B------:R-:W-:-:S04]  /*3020*/  USEL UR8, UR9, 0x1, UP0 ;  /* 0x0000000109087887 */ /* 0x000fc80008000000 */
[----:B------:R-:W-:-:S04]  /*3030*/  UIADD3 UR8, UR5, UR9, -UR8 ;  /* 0x0000000905087290 */ /* 0x000fc8000fffe808 */
[----:B------:R-:W-:-:S04]  /*3040*/  USHF.R.U32.HI UR6, URZ, 0x2, UR8 ;  /* 0x000000023f067899 */ /* 0x000fc80008011608 */
[----:B------:R-:W-:-:S04]  /*3050*/  UIMAD.WIDE.U32 UR6, UR6, 0x24924925, URZ ;  /* 0x24924925060678a5 */ /* 0x000fc8000f8e003f */
[----:B------:R-:W-:-:S04]  /*3060*/  UIMAD UR6, UR7, -0x1c, UR8 ;  /* 0xffffffe4070678a4 */ /* 0x000fc8000f8e0208 */
[----:B------:R-:W-:-:S04]  /*3070*/  ULEA UR6, UR6, UR10, 0x3 ;  /* 0x0000000a06067291 */ /* 0x000fc8000f8e183f */
[----:B------:R-:W-:-:S06]  /*3080*/  UIADD3 UR6, UR6, 0xe0, URZ ;  /* 0x000000e006067890 */ /* 0x000fcc000fffe03f */
[----:B------:R-:W-:-:S05]  /*3090*/  IMAD.U32 R12, RZ, RZ, UR6 ;  /* 0x00000006ff0c7e24 */ /* 0x000fca000f8e00ff */
[----:B------:R-:W-:-:S04]  /*30a0*/  PRMT R12, R5, 0x654, R12 ;  /* 0x00000654050c7816 */ /* 0x000fc8000000000c */
[----:B------:R0:W-:Y:S03]  /*30b0*/  SYNCS.ARRIVE.TRANS64.RED.A1T0 RZ, [R12+URZ], RZ ;  /* 0x000000ff0cff79a7 */ /* 0x0001e6000810043f */
.L_x_37:
[----:B------:R-:W-:Y:S05]  /*30c0*/  BSYNC B0 ;  /* 0x0000000000007941 */ /* 0x000fea0003800000 */
.L_x_36:
[----:B------:R-:W-:Y:S05]  /*30d0*/  @P1 BRA `(.L_x_34) ;  /* 0x0000000000041947 */ /* 0x000fea0003800000 */
[----:B------:R-:W-:Y:S01]  /*30e0*/  BPT.TRAP 0x1 ;  /* 0x000000040000795c */ /* 0x000fe20000300000 */
.L_x_34:
[----:B------:R-:W1:Y:S01]  /*30f0*/  LDC R26, c[0x0][0x288] ;  /* 0x0000a200ff1a7b82 */ /* 0x000e620000000800 */
[--C-:B0-----:R-:W-:Y:S01]  /*3100*/  SHF.R.U32.HI R12, RZ, 0x2, R0.reuse ;  /* 0x00000002ff0c7819 */ /* 0x101fe20000011600 */
[----:B------:R-:W-:Y:S01]  /*3110*/  IMAD.SHL.U32 R29, R11, 0x80, RZ ;  /* 0x000000800b1d7824 */ /* 0x000fe200078e00ff */
[----:B------:R-:W-:Y:S01]  /*3120*/  SHF.R.U32.HI R25, RZ, 0x7, R0 ;  /* 0x00000007ff197819 */ /* 0x000fe20000011600 */
[----:B------:R-:W-:Y:S01]  /*3130*/  UIADD3 UR5, UR9, UR5, URZ ;  /* 0x0000000509057290 */ /* 0x000fe2000fffe03f */
[----:B------:R-:W-:Y:S01]  /*3140*/  LOP3.LUT R13, R12, 0x7, RZ, 0xc0, !PT ;  /* 0x000000070c0d7812 */ /* 0x000fe200078ec0ff */
[----:B------:R-:W-:Y:S01]  /*3150*/  IMAD.SHL.U32 R31, R10, 0x80, RZ ;  /* 0x000000800a1f7824 */ /* 0x000fe200078e00ff */
[----:B------:R-:W-:Y:S01]  /*3160*/  LOP3.LUT R12, R25, 0x1, RZ, 0xc0, !PT ;  /* 0x00000001190c7812 */ /* 0x000fe200078ec0ff */
[----:B------:R-:W-:Y:S01]  /*3170*/  UISETP.GT.U32.AND UP0, UPT, UR5, 0x1b, UPT ;  /* 0x0000001b0500788c */ /* 0x000fe2000bf04070 */
[----:B------:R-:W-:Y:S01]  /*3180*/  LOP3.LUT R24, R0, 0x60, RZ, 0xc0, !PT ;  /* 0x0000006000187812 */ /* 0x000fe200078ec0ff */
[----:B------:R-:W-:Y:S01]  /*3190*/  ULDC UR12, c[0x0][0x284] ;  /* 0x0000a100000c7ab9 */ /* 0x000fe20000000800 */
[----:B------:R-:W-:Y:S01]  /*31a0*/  UISETP.GE.U32.AND UP1, UPT, UR9, 0x1c, UPT ;  /* 0x0000001c0900788c */ /* 0x000fe2000bf26070 */
[----:B------:R-:W-:Y:S01]  /*31b0*/  IMAD.SHL.U32 R30, R12, 0x40, RZ ;  /* 0x000000400c1e7824 */ /* 0x000fe200078e00ff */
[----:B------:R-:W-:Y:S01]  /*31c0*/  SHF.R.U32.HI R28, RZ, 0x1, R24 ;  /* 0x00000001ff1c7819 */ /* 0x000fe20000011618 */
[----:B------:R-:W-:Y:S01]  /*31d0*/  UISETP.LT.U32.AND UP0, UPT, UR9, 0x1c, UP0 ;  /* 0x0000001c0900788c */ /* 0x000fe20008701070 */
[----:B------:R-:W-:Y:S01]  /*31e0*/  LOP3.LUT R24, R0, 0x3, RZ, 0xc0, !PT ;  /* 0x0000000300187812 */ /* 0x000fe200078ec0ff */
[----:B------:R-:W-:Y:S01]  /*31f0*/  USHF.R.U32.HI UR6, URZ, 0x2, UR5 ;  /* 0x000000023f067899 */ /* 0x000fe20008011605 */
[--C-:B------:R-:W-:Y:S01]  /*3200*/  IADD3 R25, RZ, -R28, -R13.reuse ;  /* 0x8000001cff197210 */ /* 0x100fe20007ffe80d */
[----:B------:R-:W-:Y:S01]  /*3210*/  USEL UR8, URZ, 0x1, !UP0 ;  /* 0x000000013f087887 */ /* 0x000fe2000c000000 */
[----:B------:R-:W-:Y:S01]  /*3220*/  LOP3.LUT R13, R30, 0x40, R13, 0xe2, !PT ;  /* 0x000000401e0d7812 */ /* 0x000fe200078ee20d */
[----:B------:R-:W-:Y:S01]  /*3230*/  ULDC.64 UR10, c[0x0][0x5d0] ;  /* 0x00017400000a7ab9 */ /* 0x000fe20000000a00 */
[----:B------:R-:W-:Y:S01]  /*3240*/  SHF.R.S32.HI R34, RZ, 0x1f, R7 ;  /* 0x0000001fff227819 */ /* 0x000fe20000011407 */
[----:B------:R-:W-:Y:S01]  /*3250*/  IMAD R12, R12, -0x40, R25 ;  /* 0xffffffc00c0c7824 */ /* 0x000fe200078e0219 */
[----:B------:R-:W-:Y:S01]  /*3260*/  UIMAD.WIDE.U32 UR6, UR6, 0x24924925, URZ ;  /* 0x24924925060678a5 */ /* 0x000fe2000f8e003f */
[----:B-1----:R-:W-:Y:S01]  /*3270*/  IMAD R30, R24, -0x2, R26 ;  /* 0xfffffffe181e7824 */ /* 0x002fe200078e021a */
[----:B------:R-:W-:Y:S01]  /*3280*/  ISETP.GE.AND P0, PT, R29, R26, PT ;  /* 0x0000001a1d00720c */ /* 0x000fe20003f06270 */
[----:B------:R-:W-:Y:S01]  /*3290*/  IMAD.SHL.U32 R24, R0, 0x2, RZ ;  /* 0x0000000200187824 */ /* 0x000fe200078e00ff */
[----:B------:R-:W-:Y:S01]  /*32a0*/  ULOP3.LUT UR4, UR4, UR8, URZ, 0x3c, !UPT ;  /* 0x0000000804047292 */ /* 0x000fe2000f8e3c3f */
[----:B------:R-:W-:Y:S01]  /*32b0*/  IMAD R32, R34, UR10, RZ ;  /* 0x0000000a22207c24 */ /* 0x000fe2000f8e02ff */
[----:B------:R-:W-:Y:S01]  /*32c0*/  ISETP.GE.OR P0, PT, R31, UR12, P0 ;  /* 0x0000000c1f007c0c */ /* 0x000fe20008706670 */
[----:B------:R-:W-:Y:S01]  /*32d0*/  IMAD.WIDE R26, R10, 0x80, RZ ;  /* 0x000000800a1a7825 */ /* 0x000fe200078e02ff */
[----:B------:R-:W-:Y:S01]  /*32e0*/  LOP3.LUT R24, R29, 0x6, R24, 0xf8, !PT ;  /* 0x000000061d187812 */ /* 0x000fe200078ef818 */
[----:B------:R-:W-:Y:S01]  /*32f0*/  UIMAD UR5, UR7, -0x1c, UR5 ;  /* 0xffffffe4070578a4 */ /* 0x000fe2000f8e0205 */
[----:B------:R-:W-:Y:S01]  /*3300*/  IADD3 R36, -R31, UR12, R12 ;  /* 0x0000000c1f247c10 */ /* 0x000fe2000fffe10c */
[----:B------:R-:W-:Y:S01]  /*3310*/  IMAD R33, R7, UR11, R32 ;  /* 0x0000000b07217c24 */ /* 0x000fe2000f8e0220 */
[----:B------:R-:W-:Y:S01]  /*3320*/  SHF.R.S32.HI R25, RZ, 0x1f, R24 ;  /* 0x0000001fff197819 */ /* 0x000fe20000011418 */
[----:B------:R-:W-:Y:S01]  /*3330*/  @UP1 ULOP3.LUT UR4, UR4, 0x1, UR7, 0x78, !UPT ;  /* 0x0000000104041892 */ /* 0x000fe2000f8e7807 */
[----:B------:R-:W-:Y:S01]  /*3340*/  LOP3.LUT R35, R26, R13, R28, 0xfe, !PT ;  /* 0x0000000d1a237212 */ /* 0x000fe200078efe1c */
[----:B------:R-:W-:-:S02]  /*3350*/  IMAD.IADD R29, R30, 0x1, -R29 ;  /* 0x000000011e1d7824 */ /* 0x000fc400078e0a1d */
[----:B------:R-:W-:-:S04]  /*3360*/  IMAD.WIDE.U32 R10, R7, UR10, R24 ;  /* 0x0000000a070a7c25 */ /* 0x000fc8000f8e0018 */
[----:B------:R-:W-:Y:S02]  /*3370*/  IMAD.IADD R11, R11, 0x1, R33 ;  /* 0x000000010b0b7824 */ /* 0x000fe400078e0221 */
[----:B------:R-:W-:Y:S01]  /*3380*/  IMAD.MOV.U32 R28, RZ, RZ, -0x1 ;  /* 0xffffffffff1c7424 */ /* 0x000fe200078e00ff */
[----:B------:R-:W-:Y:S06]  /*3390*/  @P0 BRA `(.L_x_38) ;  /* 0x0000004400a40947 */ /* 0x000fec0003800000 */
[----:B------:R-:W0:Y:S01]  /*33a0*/  LDC.64 R32, c[0x0][0x5c8] ;  /* 0x00017200ff207b82 */ /* 0x000e220000000a00 */
[----:B------:R-:W-:Y:S01]  /*33b0*/  ULDC.64 UR6, c[0x0][0x5c0] ;  /* 0x0001700000067ab9 */ /* 0x000fe20000000a00 */
[----:B------:R-:W-:Y:S01]  /*33c0*/  BSSY B0, `(.L_x_38) ;  /* 0x0000466000007945 */ /* 0x000fe20003800000 */
[-C--:B0-----:R-:W-:Y:S02]  /*33d0*/  IMAD R12, R27, R32.reuse, RZ ;  /* 0x000000201b0c7224 */ /* 0x081fe400078e02ff */
[----:B------:R-:W-:-:S04]  /*33e0*/  IMAD.WIDE.U32 R10, R35, R32, R10 ;  /* 0x00000020230a7225 */ /* 0x000fc800078e000a */
[----:B------:R-:W-:Y:S01]  /*33f0*/  IMAD R31, R35, R33, R12 ;  /* 0x00000021231f7224 */ /* 0x000fe200078e020c */
[----:B------:R-:W-:Y:S02]  /*3400*/  LEA R13, P0, R32, R10, 0x3 ;  /* 0x0000000a200d7211 */ /* 0x000fe400078018ff */
[----:B------:R-:W-:Y:S01]  /*3410*/  IADD3 R12, P1, R10, UR6, RZ ;  /* 0x000000060a0c7c10 */ /* 0x000fe2000ff3e0ff */
[----:B------:R-:W-:Y:S01]  /*3420*/  IMAD.IADD R31, R11, 0x1, R31 ;  /* 0x000000010b1f7824 */ /* 0x000fe200078e021f */
[----:B------:R-:W-:-:S04]  /*3430*/  IADD3 R10, P3, R13, UR6, RZ ;  /* 0x000000060d0a7c10 */ /* 0x000fc8000ff7e0ff */
[----:B------:R-:W-:Y:S02]  /*3440*/  LEA.HI.X R11, R32, R31, R33, 0x3, P0 ;  /* 0x0000001f200b7211 */ /* 0x000fe400000f1c21 */
[----:B---3-5:R-:W-:Y:S02]  /*3450*/  FSETP.NEU.AND P0, PT, R9, RZ, PT ;  /* 0x000000ff0900720b */ /* 0x028fe40003f0d000 */
[----:B------:R-:W-:Y:S02]  /*3460*/  IADD3.X R13, R31, UR7, RZ, P1, !PT ;  /* 0x000000071f0d7c10 */ /* 0x000fe40008ffe4ff */
[----:B------:R-:W-:-:S09]  /*3470*/  IADD3.X R11, R11, UR7, RZ, P3, !PT ;  /* 0x000000070b0b7c10 */ /* 0x000fd20009ffe4ff */
[----:B------:R-:W-:Y:S05]  /*3480*/  @!P0 BRA `(.L_x_39) ;  /* 0x00000034005c8947 */ /* 0x000fea0003800000 */
[----:B------:R-:W-:Y:S01]  /*3490*/  ULDC.64 UR6, c[0x0][0x5b8] ;  /* 0x00016e0000067ab9 */ /* 0x000fe20000000a00 */
[----:B------:R-:W-:Y:S01]  /*34a0*/  ISETP.GE.AND P0, PT, R36, 0x1, PT ;  /* 0x000000012400780c */ /* 0x000fe20003f06270 */
[----:B------:R-:W-:Y:S01]  /*34b0*/  IMAD R32, R34, UR6, RZ ;  /* 0x0000000622207c24 */ /* 0x000fe2000f8e02ff */
[----:B------:R-:W-:Y:S01]  /*34c0*/  ULDC.64 UR10, c[0x0][0x5a8] ;  /* 0x00016a00000a7ab9 */ /* 0x000fe20000000a00 */
[----:B------:R-:W-:Y:S01]  /*34d0*/  IMAD.WIDE.U32 R30, R7, UR6, R24 ;  /* 0x00000006071e7c25 */ /* 0x000fe2000f8e0018 */
[----:B------:R-:W-:Y:S01]  /*34e0*/  ISETP.LT.OR P4, PT, R29, 0x1, !P0 ;  /* 0x000000011d00780c */ /* 0x000fe20004781670 */
[----:B------:R-:W-:Y:S02]  /*34f0*/  BSSY B1, `(.L_x_40) ;  /* 0x000000c000017945 */ /* 0x000fe40003800000 */
[----:B------:R-:W-:Y:S01]  /*3500*/  IMAD R7, R7, UR7, R32 ;  /* 0x0000000707077c24 */ /* 0x000fe2000f8e0220 */
[----:B------:R-:W-:-:S03]  /*3510*/  ULDC.64 UR6, c[0x0][0x5b0] ;  /* 0x00016c0000067ab9 */ /* 0x000fc60000000a00 */
[----:B------:R-:W-:Y:S02]  /*3520*/  IMAD.IADD R31, R31, 0x1, R7 ;  /* 0x000000011f1f7824 */ /* 0x000fe400078e0207 */
[----:B------:R-:W-:Y:S02]  /*3530*/  IMAD R7, R27, UR6, RZ ;  /* 0x000000061b077c24 */ /* 0x000fe4000f8e02ff */
[----:B------:R-:W-:-:S04]  /*3540*/  IMAD.WIDE.U32 R24, R35, UR6, R30 ;  /* 0x0000000623187c25 */ /* 0x000fc8000f8e001e */
[----:B------:R-:W-:Y:S01]  /*3550*/  IMAD R7, R35, UR7, R7 ;  /* 0x0000000723077c24 */ /* 0x000fe2000f8e0207 */
[----:B------:R-:W-:-:S04]  /*3560*/  IADD3 R24, P1, R24, UR10, RZ ;  /* 0x0000000a18187c10 */ /* 0x000fc8000ff3e0ff */
[--C-:B------:R-:W-:Y:S02]  /*3570*/  IADD3.X R25, R25, UR11, R7.reuse, P1, !PT ;  /* 0x0000000b19197c10 */ /* 0x100fe40008ffe407 */
[----:B------:R-:W-:Y:S01]  /*3580*/  PRMT R7, RZ, 0x7610, R7 ;  /* 0x00007610ff077816 */ /* 0x000fe20000000007 */
[----:B------:R-:W-:Y:S06]  /*3590*/  @P4 BRA `(.L_x_41) ;  /* 0x0000000000044947 */ /* 0x000fec0003800000 */
[----:B------:R0:W5:Y:S02]  /*35a0*/  LDG.E.U8 R7, desc[UR18][R24.64] ;  /* 0x0000001218077981 */ /* 0x000164000c1e1100 */
.L_x_41:
[----:B------:R-:W-:Y:S05]  /*35b0*/  BSYNC B1 ;  /* 0x0000000000017941 */ /* 0x000fea0003800000 */
.L_x_40:
[----:B-----5:R-:W-:Y:S01]  /*35c0*/  LOP3.LUT R7, R7, 0xff, RZ, 0xc0, !PT ;  /* 0x000000ff07077812 */ /* 0x020fe200078ec0ff */
[----:B------:R-:W-:Y:S01]  /*35d0*/  BSSY B1, `(.L_x_42) ;  /* 0x000000b000017945 */ /* 0x000fe20003800000 */
[----:B------:R-:W-:Y:S02]  /*35e0*/  ISETP.LT.OR P3, PT, R29, 0x2, !P0 ;  /* 0x000000021d00780c */ /* 0x000fe40004761670 */
[----:B------:R-:W-:-:S05]  /*35f0*/  F2FP.F16.E5M2.UNPACK_B R7, R7 ;  /* 0x00000007ff07723e */ /* 0x000fca00020004ff */
[----:B------:R-:W-:Y:S01]  /*3600*/  HADD2.F32 R32, -RZ, R7.H0_H0 ;  /* 0x20000007ff207230 */ /* 0x000fe20000004100 */
[----:B------:R-:W-:-:S04]  /*3610*/  PRMT R7, RZ, 0x7610, R7 ;  /* 0x00007610ff077816 */ /* 0x000fc80000000007 */
[----:B------:R-:W-:-:S04]  /*3620*/  FMUL R32, R32, R9 ;  /* 0x0000000920207220 */ /* 0x000fc80000400000 */
[----:B--2---:R-:W-:-:S05]  /*3630*/  FFMA R32, R143, R8, R32 ;  /* 0x000000088f207223 */ /* 0x004fca0000000020 */
[----:B------:R-:W-:-:S05]  /*3640*/  F2FP.SATFINITE.E5M2.F32.PACK_AB_MERGE_C R33, RZ, R32, RZ ;  /* 0x00000020ff21723e */ /* 0x000fca00048060ff */
[----:B------:R1:W-:Y:S01]  /*3650*/  @!P4 STG.E.U8 desc[UR18][R12.64], R33 ;  /* 0x000000210c00c986 */ /* 0x0003e2000c101112 */
[----:B------:R-:W-:Y:S05]  /*3660*/  @P3 BRA `(.L_x_43) ;  /* 0x0000000000043947 */ /* 0x000fea0003800000 */
[----:B------:R2:W5:Y:S02]  /*3670*/  LDG.E.U8 R7, desc[UR18][R24.64+0x1] ;  /* 0x0000011218077981 */ /* 0x000564000c1e1100 */
.L_x_43:
[----:B------:R-:W-:Y:S05]  /*3680*/  BSYNC B1 ;  /* 0x0000000000017941 */ /* 0x000fea0003800000 */
.L_x_42:
[----:B-----5:R-:W-:Y:S01]  /*3690*/  LOP3.LUT R7, R7, 0xff, RZ, 0xc0, !PT ;  /* 0x000000ff07077812 */ /* 0x020fe200078ec0ff */
[----:B------:R-:W-:Y:S01]  /*36a0*/  BSSY B1, `(.L_x_44) ;  /* 0x0000013000017945 */ /* 0x000fe20003800000 */
[----:B-1----:R-:W-:Y:S02]  /*36b0*/  IADD3 R33, P1, R35, 0x8, RZ ;  /* 0x0000000823217810 */ /* 0x002fe40007f3e0ff */
[----:B------:R-:W-:-:S03]  /*36c0*/  F2FP.F16.E5M2.UNPACK_B R7, R7 ;  /* 0x00000007ff07723e */ /* 0x000fc600020004ff */
[----:B------:R-:W-:Y:S01]  /*36d0*/  IMAD.X R27, RZ, RZ, R27, P1 ;  /* 0x000000ffff1b7224 */ /* 0x000fe200008e061b */
[----:B------:R-:W-:Y:S01]  /*36e0*/  ISETP.GE.AND P1, PT, R36, 0x9, PT ;  /* 0x000000092400780c */ /* 0x000fe20003f26270 */
[----:B------:R-:W-:Y:S02]  /*36f0*/  HADD2.F32 R26, -RZ, R7.H0_H0 ;  /* 0x20000007ff1a7230 */ /* 0x000fe40000004100 */
[----:B------:R-:W-:Y:S01]  /*3700*/  IMAD.WIDE.U32 R30, R33, UR6, R30 ;  /* 0x00000006211e7c25 */ /* 0x000fe2000f8e001e */
[----:B------:R-:W-:-:S03]  /*3710*/  ISETP.LT.OR P5, PT, R29, 0x1, !P1 ;  /* 0x000000011d00780c */ /* 0x000fc60004fa1670 */
[----:B------:R-:W-:Y:S01]  /*3720*/  FMUL R7, R26, R9 ;  /* 0x000000091a077220 */ /* 0x000fe20000400000 */
[----:B------:R-:W-:-:S03]  /*3730*/  IMAD R26, R27, UR6, RZ ;  /* 0x000000061b1a7c24 */ /* 0x000fc6000f8e02ff */
[----:B------:R-:W-:Y:S01]  /*3740*/  FFMA R7, R138, R8, R7 ;  /* 0x000000088a077223 */ /* 0x000fe20000000007 */
[----:B------:R-:W-:Y:S01]  /*3750*/  IMAD R33, R33, UR7, R26 ;  /* 0x0000000721217c24 */ /* 0x000fe2000f8e021a */
[----:B------:R-:W-:-:S03]  /*3760*/  IADD3 R26, P4, R30, UR10, RZ ;  /* 0x0000000a1e1a7c10 */ /* 0x000fc6000ff9e0ff */
[----:B------:R-:W-:Y:S02]  /*3770*/  F2FP.SATFINITE.E5M2.F32.PACK_AB_MERGE_C R35, RZ, R7, RZ ;  /* 0x00000007ff23723e */ /* 0x000fe400048060ff */
[----:B------:R-:W-:Y:S02]  /*3780*/  IADD3.X R27, R31, UR11, R33, P4, !PT ;  /* 0x0000000b1f1b7c10 */ /* 0x000fe4000a7fe421 */
[----:B------:R-:W-:Y:S01]  /*3790*/  PRMT R7, RZ, 0x7610, R7 ;  /* 0x00007610ff077816 */ /* 0x000fe20000000007 */
[----:B------:R1:W-:Y:S01]  /*37a0*/  @!P3 STG.E.U8 desc[UR18][R12.64+0x1], R35 ;  /* 0x000001230c00b986 */ /* 0x0003e2000c101112 */
[----:B------:R-:W-:Y:S05]  /*37b0*/  @P5 BRA `(.L_x_45) ;  /* 0x0000000000045947 */ /* 0x000fea0003800000 */
[----:B------:R3:W5:Y:S02]  /*37c0*/  LDG.E.U8 R7, desc[UR18][R26.64] ;  /* 0x000000121a077981 */ /* 0x000764000c1e1100 */
.L_x_45:
[----:B------:R-:W-:Y:S05]  /*37d0*/  BSYNC B1 ;  /* 0x0000000000017941 */ /* 0x000fea0003800000 */
.L_x_44:
[----:B-----5:R-:W-:Y:S01]  /*37e0*/  LOP3.LUT R7, R7, 0xff, RZ, 0xc0, !PT ;  /* 0x000000ff07077812 */ /* 0x020fe200078ec0ff */
[----:B------:R-:W-:Y:S01]  /*37f0*/  BSSY B1, `(.L_x_46) ;  /* 0x000000b000017945 */ /* 0x000fe20003800000 */
[----:B------:R-:W-:Y:S02]  /*3800*/  ISETP.LT.OR P3, PT, R29, 0x2, !P1 ;  /* 0x000000021d00780c */ /* 0x000fe40004f61670 */
[----:B------:R-:W-:-:S05]  /*3810*/  F2FP.F16.E5M2.UNPACK_B R7, R7 ;  /* 0x00000007ff07723e */ /* 0x000fca00020004ff */
[----:B------:R-:W-:Y:S01]  /*3820*/  HADD2.F32 R30, -RZ, R7.H0_H0 ;  /* 0x20000007ff1e7230 */ /* 0x000fe20000004100 */
[----:B------:R-:W-:-:S04]  /*3830*/  PRMT R7, RZ, 0x7610, R7 ;  /* 0x00007610ff077816 */ /* 0x000fc80000000007 */
[----:B------:R-:W-:-:S04]  /*3840*/  FMUL R30, R30, R9 ;  /* 0x000000091e1e7220 */ /* 0x000fc80000400000 */
[----:B------:R-:W-:-:S05]  /*3850*/  FFMA R30, R141, R8, R30 ;  /* 0x000000088d1e7223 */ /* 0x000fca000000001e */
[----:B------:R-:W-:-:S05]  /*3860*/  F2FP.SATFINITE.E5M2.F32.PACK_AB_MERGE_C R31, RZ, R30, RZ ;  /* 0x0000001eff1f723e */ /* 0x000fca00048060ff */
[----:B------:R4:W-:Y:S01]  /*3870*/  @!P5 STG.E.U8 desc[UR18][R10.64], R31 ;  /* 0x0000001f0a00d986 */ /* 0x0009e2000c101112 */
[----:B------:R-:W-:Y:S05]  /*3880*/  @P3 BRA `(.L_x_47) ;  /* 0x0000000000043947 */ /* 0x000fea0003800000 */
[----:B------:R0:W5:Y:S02]  /*3890*/  LDG.E.U8 R7, desc[UR18][R26.64+0x1] ;  /* 0x000001121a077981 */ /* 0x000164000c1e1100 */
.L_x_47:
[----:B------:R-:W-:Y:S05]  /*38a0*/  BSYNC B1 ;  /* 0x0000000000017941 */ /* 0x000fea0003800000 */
.L_x_46:
[----:B-----5:R-:W-:Y:S01]  /*38b0*/  LOP3.LUT R7, R7, 0xff, RZ, 0xc0, !PT ;  /* 0x000000ff07077812 */ /* 0x020fe200078ec0ff */
[----:B------:R-:W-:Y:S01]  /*38c0*/  BSSY B1, `(.L_x_48) ;  /* 0x000000b000017945 */ /* 0x000fe20003800000 */
[----:B------:R-:W-:Y:S02]  /*38d0*/  ISETP.LT.OR P4, PT, R29, 0x9, !P0 ;  /* 0x000000091d00780c */ /* 0x000fe40004781670 */
[----:B------:R-:W-:-:S05]  /*38e0*/  F2FP.F16.E5M2.UNPACK_B R7, R7 ;  /* 0x00000007ff07723e */ /* 0x000fca00020004ff */
[----:B------:R-:W-:-:S05]  /*38f0*/  HADD2.F32 R30, -RZ, R7.H0_H0 ;  /* 0x20000007ff1e7230 */ /* 0x000fca0000004100 */
[----:B------:R-:W-:-:S04]  /*3900*/  FMUL R7, R30, R9 ;  /* 0x000000091e077220 */ /* 0x000fc80000400000 */
[----:B------:R-:W-:-:S05]  /*3910*/  FFMA R7, R136, R8, R7 ;  /* 0x0000000888077223 */ /* 0x000fca0000000007 */
[----:B----4-:R-:W-:Y:S02]  /*3920*/  F2FP.SATFINITE.E5M2.F32.PACK_AB_MERGE_C R31, RZ, R7, RZ ;  /* 0x00000007ff1f723e */ /* 0x010fe400048060ff */
[----:B------:R-:W-:-:S03]  /*3930*/  PRMT R7, RZ, 0x7610, R7 ;  /* 0x00007610ff077816 */ /* 0x000fc60000000007 */
[----:B------:R4:W-:Y:S01]  /*3940*/  @!P3 STG.E.U8 desc[UR18][R10.64+0x1], R31 ;  /* 0x0000011f0a00b986 */ /* 0x0009e2000c101112 */
[----:B------:R-:W-:Y:S05]  /*3950*/  @P4 BRA `(.L_x_49) ;  /* 0x0000000000044947 */ /* 0x000fea0003800000 */
[----:B------:R0:W5:Y:S02]  /*3960*/  LDG.E.U8 R7, desc[UR18][R24.64+0x8] ;  /* 0x0000081218077981 */ /* 0x000164000c1e1100 */
.L_x_49:
[----:B------:R-:W-:Y:S05]  /*3970*/  BSYNC B1 ;  /* 0x0000000000017941 */ /* 0x000fea0003800000 */
.L_x_48:
        /* <DEDUP_REMOVED lines=8> */
[----:B----4-:R-:W-:-:S05]  /*3a00*/  F2FP.SATFINITE.E5M2.F32.PACK_AB_MERGE_C R31, RZ, R30, RZ ;  /* 0x0000001eff1f723e */ /* 0x010fca00048060ff */
[----:B------:R4:W-:Y:S01]  /*3a10*/  @!P4 STG.E.U8 desc[UR18][R12.64+0x8], R31 ;  /* 0x0000081f0c00c986 */ /* 0x0009e2000c101112 */
[----:B------:R-:W-:Y:S05]  /*3a20*/  @P3 BRA `(.L_x_51) ;  /* 0x0000000000043947 */ /* 0x000fea0003800000 */
[----:B------:R0:W5:Y:S02]  /*3a30*/  LDG.E.U8 R7, desc[UR18][R24.64+0x9] ;  /* 0x0000091218077981 */ /* 0x000164000c1e1100 */
.L_x_51:
[----:B------:R-:W-:Y:S05]  /*3a40*/  BSYNC B1 ;  /* 0x0000000000017941 */ /* 0x000fea0003800000 */
.L_x_50:
        /* <DEDUP_REMOVED lines=12> */
.L_x_53:
[----:B------:R-:W-:Y:S05]  /*3b10*/  BSYNC B1 ;  /* 0x0000000000017941 */ /* 0x000fea0003800000 */
.L_x_52:
        /* <DEDUP_REMOVED lines=12> */
.L_x_55:
[----:B------:R-:W-:Y:S05]  /*3be0*/  BSYNC B1 ;  /* 0x0000000000017941 */ /* 0x000fea0003800000 */
.L_x_54:
        /* <DEDUP_REMOVED lines=12> */
.L_x_57:
[----:B------:R-:W-:Y:S05]  /*3cb0*/  BSYNC B1 ;  /* 0x0000000000017941 */ /* 0x000fea0003800000 */
.L_x_56:
        /* <DEDUP_REMOVED lines=12> */
.L_x_59:
[----:B------:R-:W-:Y:S05]  /*3d80*/  BSYNC B1 ;  /* 0x0000000000017941 */ /* 0x000fea0003800000 */
.L_x_58:
        /* <DEDUP_REMOVED lines=12> */
.L_x_61:
[----:B------:R-:W-:Y:S05]  /*3e50*/  BSYNC B1 ;  /* 0x0000000000017941 */ /* 0x000fea0003800000 */
.L_x_60:
        /* <DEDUP_REMOVED lines=12> */
.L_x_63:
[----:B------:R-:W-:Y:S05]  /*3f20*/  BSYNC B1 ;  /* 0x0000000000017941 */ /* 0x000fea0003800000 */
.L_x_62:
        /* <DEDUP_REMOVED lines=12> */
.L_x_65:
[----:B------:R-:W-:Y:S05]  /*3ff0*/  BSYNC B1 ;  /* 0x0000000000017941 */ /* 0x000fea0003800000 */
.L_x_64:
        /* <DEDUP_REMOVED lines=12> */
.L_x_67:
[----:B------:R-:W-:Y:S05]  /*40c0*/  BSYNC B1 ;  /* 0x0000000000017941 */ /* 0x000fea0003800000 */
.L_x_66:
        /* <DEDUP_REMOVED lines=12> */
.L_x_69:
[----:B------:R-:W-:Y:S05]  /*4190*/  BSYNC B1 ;  /* 0x0000000000017941 */ /* 0x000fea0003800000 */
.L_x_68:
        /* <DEDUP_REMOVED lines=12> */
.L_x_71:
[----:B------:R-:W-:Y:S05]  /*4260*/  BSYNC B1 ;  /* 0x0000000000017941 */ /* 0x000fea0003800000 */
.L_x_70:
        /* <DEDUP_REMOVED lines=12> */
.L_x_73:
[----:B------:R-:W-:Y:S05]  /*4330*/  BSYNC B1 ;  /* 0x0000000000017941 */ /* 0x000fea0003800000 */
.L_x_72:
        /* <DEDUP_REMOVED lines=12> */
.L_x_75:
[----:B------:R-:W-:Y:S05]  /*4400*/  BSYNC B1 ;  /* 0x0000000000017941 */ /* 0x000fea0003800000 */
.L_x_74:
        /* <DEDUP_REMOVED lines=12> */
.L_x_77:
[----:B------:R-:W-:Y:S05]  /*44d0*/  BSYNC B1 ;  /* 0x0000000000017941 */ /* 0x000fea0003800000 */
.L_x_76:
        /* <DEDUP_REMOVED lines=12> */
.L_x_79:
[----:B------:R-:W-:Y:S05]  /*45a0*/  BSYNC B1 ;  /* 0x0000000000017941 */ /* 0x000fea0003800000 */
.L_x_78:
        /* <DEDUP_REMOVED lines=12> */
.L_x_81:
[----:B------:R-:W-:Y:S05]  /*4670*/  BSYNC B1 ;  /* 0x0000000000017941 */ /* 0x000fea0003800000 */
.L_x_80:
        /* <DEDUP_REMOVED lines=12> */
.L_x_83:
[----:B------:R-:W-:Y:S05]  /*4740*/  BSYNC B1 ;  /* 0x0000000000017941 */ /* 0x000fea0003800000 */
.L_x_82:
        /* <DEDUP_REMOVED lines=12> */
.L_x_85:
[----:B------:R-:W-:Y:S05]  /*4810*/  BSYNC B1 ;  /* 0x0000000000017941 */ /* 0x000fea0003800000 */
.L_x_84:
        /* <DEDUP_REMOVED lines=12> */
.L_x_87:
[----:B------:R-:W-:Y:S05]  /*48e0*/  BSYNC B1 ;  /* 0x0000000000017941 */ /* 0x000fea0003800000 */
.L_x_86:
        /* <DEDUP_REMOVED lines=12> */
.L_x_89:
[----:B------:R-:W-:Y:S05]  /*49b0*/  BSYNC B1 ;  /* 0x0000000000017941 */ /* 0x000fea0003800000 */
.L_x_88:
        /* <DEDUP_REMOVED lines=12> */
.L_x_91:
[----:B------:R-:W-:Y:S05]  /*4a80*/  BSYNC B1 ;  /* 0x0000000000017941 */ /* 0x000fea0003800000 */
.L_x_90:
        /* <DEDUP_REMOVED lines=12> */
.L_x_93:
[----:B------:R-:W-:Y:S05]  /*4b50*/  BSYNC B1 ;  /* 0x0000000000017941 */ /* 0x000fea0003800000 */
.L_x_92:
        /* <DEDUP_REMOVED lines=12> */
.L_x_95:
[----:B------:R-:W-:Y:S05]  /*4c20*/  BSYNC B1 ;  /* 0x0000000000017941 */ /* 0x000fea0003800000 */
.L_x_94:
        /* <DEDUP_REMOVED lines=12> */
.L_x_97:
[----:B------:R-:W-:Y:S05]  /*4cf0*/  BSYNC B1 ;  /* 0x0000000000017941 */ /* 0x000fea0003800000 */
.L_x_96:
        /* <DEDUP_REMOVED lines=12> */
.L_x_99:
[----:B------:R-:W-:Y:S05]  /*4dc0*/  BSYNC B1 ;  /* 0x0000000000017941 */ /* 0x000fea0003800000 */
.L_x_98:
        /* <DEDUP_REMOVED lines=12> */
.L_x_101:
[----:B------:R-:W-:Y:S05]  /*4e90*/  BSYNC B1 ;  /* 0x0000000000017941 */ /* 0x000fea0003800000 */
.L_x_100:
        /* <DEDUP_REMOVED lines=12> */
.L_x_103:
[----:B------:R-:W-:Y:S05]  /*4f60*/  BSYNC B1 ;  /* 0x0000000000017941 */ /* 0x000fea0003800000 */
.L_x_102:
        /* <DEDUP_REMOVED lines=12> */
.L_x_105:
[----:B------:R-:W-:Y:S05]  /*5030*/  BSYNC B1 ;  /* 0x0000000000017941 */ /* 0x000fea0003800000 */
.L_x_104:
        /* <DEDUP_REMOVED lines=12> */
.L_x_107:
[----:B------:R-:W-:Y:S05]  /*5100*/  BSYNC B1 ;  /* 0x0000000000017941 */ /* 0x000fea0003800000 */
.L_x_106:
        /* <DEDUP_REMOVED lines=12> */
.L_x_109:
[----:B------:R-:W-:Y:S05]  /*51d0*/  BSYNC B1 ;  /* 0x0000000000017941 */ /* 0x000fea0003800000 */
.L_x_108:
        /* <DEDUP_REMOVED lines=12> */
.L_x_111:
[----:B------:R-:W-:Y:S05]  /*52a0*/  BSYNC B1 ;  /* 0x0000000000017941 */ /* 0x000fea0003800000 */
.L_x_110:
        /* <DEDUP_REMOVED lines=12> */
.L_x_113:
[----:B------:R-:W-:Y:S05]  /*5370*/  BSYNC B1 ;  /* 0x0000000000017941 */ /* 0x000fea0003800000 */
.L_x_112:
        /* <DEDUP_REMOVED lines=12> */
.L_x_115:
[----:B------:R-:W-:Y:S05]  /*5440*/  BSYNC B1 ;  /* 0x0000000000017941 */ /* 0x000fea0003800000 */
.L_x_114:
        /* <DEDUP_REMOVED lines=12> */
.L_x_117:
[----:B------:R-:W-:Y:S05]  /*5510*/  BSYNC B1 ;  /* 0x0000000000017941 */ /* 0x000fea0003800000 */
.L_x_116:
        /* <DEDUP_REMOVED lines=12> */
.L_x_119:
[----:B------:R-:W-:Y:S05]  /*55e0*/  BSYNC B1 ;  /* 0x0000000000017941 */ /* 0x000fea0003800000 */
.L_x_118:
        /* <DEDUP_REMOVED lines=12> */
.L_x_121:
[----:B------:R-:W-:Y:S05]  /*56b0*/  BSYNC B1 ;  /* 0x0000000000017941 */ /* 0x000fea0003800000 */
.L_x_120:
        /* <DEDUP_REMOVED lines=12> */
.L_x_123:
[----:B------:R-:W-:Y:S05]  /*5780*/  BSYNC B1 ;  /* 0x0000000000017941 */ /* 0x000fea0003800000 */
.L_x_122:
        /* <DEDUP_REMOVED lines=12> */
.L_x_125:
[----:B------:R-:W-:Y:S05]  /*5850*/  BSYNC B1 ;  /* 0x0000000000017941 */ /* 0x000fea0003800000 */
.L_x_124:
        /* <DEDUP_REMOVED lines=12> */
.L_x_127:
[----:B------:R-:W-:Y:S05]  /*5920*/  BSYNC B1 ;  /* 0x0000000000017941 */ /* 0x000fea0003800000 */
.L_x_126:
        /* <DEDUP_REMOVED lines=12> */
.L_x_129:
[----:B------:R-:W-:Y:S05]  /*59f0*/  BSYNC B1 ;  /* 0x0000000000017941 */ /* 0x000fea0003800000 */
.L_x_128:
        /* <DEDUP_REMOVED lines=12> */
.L_x_131:
[----:B------:R-:W-:Y:S05]  /*5ac0*/  BSYNC B1 ;  /* 0x0000000000017941 */ /* 0x000fea0003800000 */
.L_x_130:
        /* <DEDUP_REMOVED lines=12> */
.L_x_133:
[----:B------:R-:W-:Y:S05]  /*5b90*/  BSYNC B1 ;  /* 0x0000000000017941 */ /* 0x000fea0003800000 */
.L_x_132:
        /* <DEDUP_REMOVED lines=12> */
.L_x_135:
[----:B------:R-:W-:Y:S05]  /*5c60*/  BSYNC B1 ;  /* 0x0000000000017941 */ /* 0x000fea0003800000 */
.L_x_134:
        /* <DEDUP_REMOVED lines=12> */
.L_x_137:
[----:B------:R-:W-:Y:S05]  /*5d30*/  BSYNC B1 ;  /* 0x0000000000017941 */ /* 0x000fea0003800000 */
.L_x_136:
        /* <DEDUP_REMOVED lines=12> */
.L_x_139:
[----:B------:R-:W-:Y:S05]  /*5e00*/  BSYNC B1 ;  /* 0x0000000000017941 */ /* 0x000fea0003800000 */
.L_x_138:
        /* <DEDUP_REMOVED lines=12> */
.L_x_141:
[----:B------:R-:W-:Y:S05]  /*5ed0*/  BSYNC B1 ;  /* 0x0000000000017941 */ /* 0x000fea0003800000 */
.L_x_140:
        /* <DEDUP_REMOVED lines=12> */
.L_x_143:
[----:B------:R-:W-:Y:S05]  /*5fa0*/  BSYNC B1 ;  /* 0x0000000000017941 */ /* 0x000fea0003800000 */
.L_x_142:
        /* <DEDUP_REMOVED lines=12> */
.L_x_145:
[----:B------:R-:W-:Y:S05]  /*6070*/  BSYNC B1 ;  /* 0x0000000000017941 */ /* 0x000fea0003800000 */
.L_x_144:
        /* <DEDUP_REMOVED lines=12> */
.L_x_147:
[----:B------:R-:W-:Y:S05]  /*6140*/  BSYNC B1 ;  /* 0x0000000000017941 */ /* 0x000fea0003800000 */
.L_x_146:
        /* <DEDUP_REMOVED lines=12> */
.L_x_149:
[----:B------:R-:W-:Y:S05]  /*6210*/  BSYNC B1 ;  /* 0x0000000000017941 */ /* 0x000fea0003800000 */
.L_x_148:
        /* <DEDUP_REMOVED lines=12> */
.L_x_151:
[----:B------:R-:W-:Y:S05]  /*62e0*/  BSYNC B1 ;  /* 0x0000000000017941 */ /* 0x000fea0003800000 */
.L_x_150:
        /* <DEDUP_REMOVED lines=12> */
.L_x_153:
[----:B------:R-:W-:Y:S05]  /*63b0*/  BSYNC B1 ;  /* 0x0000000000017941 */ /* 0x000fea0003800000 */
.L_x_152:
        /* <DEDUP_REMOVED lines=12> */
.L_x_155:
[----:B------:R-:W-:Y:S05]  /*6480*/  BSYNC B1 ;  /* 0x0000000000017941 */ /* 0x000fea0003800000 */
.L_x_154:
        /* <DEDUP_REMOVED lines=12> */
.L_x_157:
[----:B------:R-:W-:Y:S05]  /*6550*/  BSYNC B1 ;  /* 0x0000000000017941 */ /* 0x000fea0003800000 */
.L_x_156:
        /* <DEDUP_REMOVED lines=8> */
[----:B0-----:R-:W-:-:S05]  /*65e0*/  F2FP.SATFINITE.E5M2.F32.PACK_AB_MERGE_C R19, RZ, R20, RZ ;  /* 0x00000014ff13723e */ /* 0x001fca00048060ff */
[----:B------:R0:W-:Y:S01]  /*65f0*/  @!P4 STG.E.U8 desc[UR18][R10.64+0x70], R19 ;  /* 0x000070130a00c986 */ /* 0x0001e2000c101112 */
[----:B------:R-:W-:Y:S05]  /*6600*/  @P3 BRA `(.L_x_159) ;  /* 0x0000000000043947 */ /* 0x000fea0003800000 */
[----:B------:R0:W5:Y:S02]  /*6610*/  LDG.E.U8 R7, desc[UR18][R26.64+0x71] ;  /* 0x000071121a077981 */ /* 0x000164000c1e1100 */
.L_x_159:
[----:B------:R-:W-:Y:S05]  /*6620*/  BSYNC B1 ;  /* 0x0000000000017941 */ /* 0x000fea0003800000 */
.L_x_158:
[----:B-----5:R-:W-:Y:S01]  /*6630*/  LOP3.LUT R7, R7, 0xff, RZ, 0xc0, !PT ;  /* 0x000000ff07077812 */ /* 0x020fe200078ec0ff */
[----:B------:R-:W-:Y:S01]  /*6640*/  BSSY B1, `(.L_x_160) ;  /* 0x000000b000017945 */ /* 0x000fe20003800000 */
[----:B------:R-:W-:Y:S02]  /*6650*/  ISETP.LT.OR P4, PT, R29, 0x79, !P0 ;  /* 0x000000791d00780c */ /* 0x000fe40004781670 */
[----:B------:R-:W-:-:S05]  /*6660*/  F2FP.F16.E5M2.UNPACK_B R7, R7 ;  /* 0x00000007ff07723e */ /* 0x000fca00020004ff */
[----:B------:R-:W-:-:S05]  /*6670*/  HADD2.F32 R20, -RZ, R7.H0_H0 ;  /* 0x20000007ff147230 */ /* 0x000fca0000004100 */
[----:B------:R-:W-:-:S04]  /*6680*/  FMUL R7, R20, R9 ;  /* 0x0000000914077220 */ /* 0x000fc80000400000 */
[----:B------:R-:W-:-:S05]  /*6690*/  FFMA R7, R18, R8, R7 ;  /* 0x0000000812077223 */ /* 0x000fca0000000007 */
[----:B0-----:R-:W-:Y:S02]  /*66a0*/  F2FP.SATFINITE.E5M2.F32.PACK_AB_MERGE_C R19, RZ, R7, RZ ;  /* 0x00000007ff13723e */ /* 0x001fe400048060ff */
[----:B------:R-:W-:-:S03]  /*66b0*/  PRMT R7, RZ, 0x7610, R7 ;  /* 0x00007610ff077816 */ /* 0x000fc60000000007 */
[----:B------:R0:W-:Y:S01]  /*66c0*/  @!P3 STG.E.U8 desc[UR18][R10.64+0x71], R19 ;  /* 0x000071130a00b986 */ /* 0x0001e2000c101112 */
[----:B------:R-:W-:Y:S05]  /*66d0*/  @P4 BRA `(.L_x_161) ;  /* 0x0000000000044947 */ /* 0x000fea0003800000 */
[----:B------:R0:W5:Y:S02]  /*66e0*/  LDG.E.U8 R7, desc[UR18][R24.64+0x78] ;  /* 0x0000781218077981 */ /* 0x000164000c1e1100 */
.L_x_161:
[----:B------:R-:W-:Y:S05]  /*66f0*/  BSYNC B1 ;  /* 0x0000000000017941 */ /* 0x000fea0003800000 */
.L_x_160:
        /* <DEDUP_REMOVED lines=12> */
.L_x_163:
[----:B------:R-:W-:Y:S05]  /*67c0*/  BSYNC B1 ;  /* 0x0000000000017941 */ /* 0x000fea0003800000 */
.L_x_162:
        /* <DEDUP_REMOVED lines=12> */
.L_x_165:
[----:B------:R-:W-:Y:S05]  /*6890*/  BSYNC B1 ;  /* 0x0000000000017941 */ /* 0x000fea0003800000 */
.L_x_164:
[----:B-----5:R-:W-:Y:S01]  /*68a0*/  LOP3.LUT R7, R7, 0xff, RZ, 0xc0, !PT ;  /* 0x000000ff07077812 */ /* 0x020fe200078ec0ff */
[----:B------:R-:W-:Y:S01]  /*68b0*/  BSSY B1, `(.L_x_166) ;  /* 0x000000b000017945 */ /* 0x000fe20003800000 */
[----:B------:R-:W-:Y:S02]  /*68c0*/  ISETP.LT.OR P1, PT, R29, 0x7a, !P1 ;  /* 0x0000007a1d00780c */ /* 0x000fe40004f21670 */
[----:B------:R-:W-:-:S05]  /*68d0*/  F2FP.F16.E5M2.UNPACK_B R7, R7 ;  /* 0x00000007ff07723e */ /* 0x000fca00020004ff */
[----:B01----:R-:W-:Y:S01]  /*68e0*/  HADD2.F32 R12, -RZ, R7.H0_H0 ;  /* 0x20000007ff0c7230 */ /* 0x003fe20000004100 */
[----:B------:R-:W-:-:S04]  /*68f0*/  PRMT R7, RZ, 0x7610, R7 ;  /* 0x00007610ff077816 */ /* 0x000fc80000000007 */
[----:B------:R-:W-:-:S04]  /*6900*/  FMUL R12, R12, R9 ;  /* 0x000000090c0c7220 */ /* 0x000fc80000400000 */
[----:B------:R-:W-:-:S05]  /*6910*/  FFMA R12, R17, R8, R12 ;  /* 0x00000008110c7223 */ /* 0x000fca000000000c */
[----:B------:R-:W-:-:S05]  /*6920*/  F2FP.SATFINITE.E5M2.F32.PACK_AB_MERGE_C R13, RZ, R12, RZ ;  /* 0x0000000cff0d723e */ /* 0x000fca00048060ff */
[----:B------:R0:W-:Y:S01]  /*6930*/  @!P3 STG.E.U8 desc[UR18][R10.64+0x78], R13 ;  /* 0x0000780d0a00b986 */ /* 0x0001e2000c101112 */
[----:B------:R-:W-:Y:S05]  /*6940*/  @P1 BRA `(.L_x_167) ;  /* 0x0000000000041947 */ /* 0x000fea0003800000 */
[----:B------:R1:W5:Y:S02]  /*6950*/  LDG.E.U8 R7, desc[UR18][R26.64+0x79] ;  /* 0x000079121a077981 */ /* 0x000364000c1e1100 */
.L_x_167:
[----:B------:R-:W-:Y:S05]  /*6960*/  BSYNC B1 ;  /* 0x0000000000017941 */ /* 0x000fea0003800000 */
.L_x_166:
[----:B------:R-:W-:Y:S05]  /*6970*/  @P1 BRA `(.L_x_168) ;  /* 0x0000001000281947 */ /* 0x000fea0003800000 */
[----:B-----5:R-:W-:-:S04]  /*6980*/  LOP3.LUT R7, R7, 0xff, RZ, 0xc0, !PT ;  /* 0x000000ff07077812 */ /* 0x020fc800078ec0ff */
[----:B------:R-:W-:-:S05]  /*6990*/  F2FP.F16.E5M2.UNPACK_B R7, R7 ;  /* 0x00000007ff07723e */ /* 0x000fca00020004ff */
[----:B------:R-:W-:-:S05]  /*69a0*/  HADD2.F32 R12, -RZ, R7.H0_H0 ;  /* 0x20000007ff0c7230 */ /* 0x000fca0000004100 */
[----:B------:R-:W-:-:S04]  /*69b0*/  FMUL R7, R12, R9 ;  /* 0x000000090c077220 */ /* 0x000fc80000400000 */
[----:B------:R-:W-:-:S05]  /*69c0*/  FFMA R7, R16, R8, R7 ;  /* 0x0000000810077223 */ /* 0x000fca0000000007 */
[----:B------:R-:W-:-:S05]  /*69d0*/  F2FP.SATFINITE.E5M2.F32.PACK_AB_MERGE_C R7, RZ, R7, RZ ;  /* 0x00000007ff07723e */ /* 0x000fca00048060ff */
[----:B------:R0:W-:Y:S01]  /*69e0*/  STG.E.U8 desc[UR18][R10.64+0x79], R7 ;  /* 0x000079070a007986 */ /* 0x0001e2000c101112 */
[----:B------:R-:W-:Y:S05]  /*69f0*/  BRA `(.L_x_168) ;  /* 0x0000001000087947 */ /* 0x000fea0003800000 */
.L_x_39:
[----:B------:R-:W-:Y:S01]  /*6a00*/  ISETP.GE.AND P1, PT, R36, 0x1, PT ;  /* 0x000000012400780c */ /* 0x000fe20003f26270 */
[-C--:B--2---:R-:W-:Y:S01]  /*6a10*/  FMUL R143, R143, R8.reuse ;  /* 0x000000088f8f7220 */ /* 0x084fe20000400000 */
[-C--:B------:R-:W-:Y:S01]  /*6a20*/  FMUL R138, R138, R8.reuse ;  /* 0x000000088a8a7220 */ /* 0x080fe20000400000 */
[----:B------:R-:W-:Y:S01]  /*6a30*/  ISETP.GE.AND P0, PT, R36, 0x9, PT ;  /* 0x000000092400780c */ /* 0x000fe20003f06270 */
[-C--:B------:R-:W-:Y:S01]  /*6a40*/  FMUL R141, R141, R8.reuse ;  /* 0x000000088d8d7220 */ /* 0x080fe20000400000 */
[C---:B------:R-:W-:Y:S01]  /*6a50*/  ISETP.LT.OR P4, PT, R29.reuse, 0x1, !P1 ;  /* 0x000000011d00780c */ /* 0x040fe20004f81670 */
[-C--:B------:R-:W-:Y:S01]  /*6a60*/  FMUL R136, R136, R8.reuse ;  /* 0x0000000888887220 */ /* 0x080fe20000400000 */
[----:B------:R-:W-:Y:S01]  /*6a70*/  ISETP.LT.OR P5, PT, R29, 0x2, !P1 ;  /* 0x000000021d00780c */ /* 0x000fe20004fa1670 */
[-C--:B------:R-:W-:Y:S01]  /*6a80*/  FMUL R139, R139, R8.reuse ;  /* 0x000000088b8b7220 */ /* 0x080fe20000400000 */
[----:B------:R-:W-:Y:S01]  /*6a90*/  F2FP.SATFINITE.E5M2.F32.PACK_AB_MERGE_C R143, RZ, R143, RZ ;  /* 0x0000008fff8f723e */ /* 0x000fe200048060ff */
[----:B------:R-:W-:Y:S01]  /*6aa0*/  FMUL R134, R134, R8 ;  /* 0x0000000886867220 */ /* 0x000fe20000400000 */
[----:B------:R-:W-:Y:S01]  /*6ab0*/  F2FP.SATFINITE.E5M2.F32.PACK_AB_MERGE_C R7, RZ, R138, RZ ;  /* 0x0000008aff07723e */ /* 0x000fe200048060ff */
[-C--:B------:R-:W-:Y:S01]  /*6ac0*/  FMUL R137, R137, R8.reuse ;  /* 0x0000000889897220 */ /* 0x080fe20000400000 */
[C---:B------:R-:W-:Y:S01]  /*6ad0*/  ISETP.LT.OR P3, PT, R29.reuse, 0x1, !P0 ;  /* 0x000000011d00780c */ /* 0x040fe20004761670 */
[-C--:B------:R-:W-:Y:S01]  /*6ae0*/  FMUL R132, R132, R8.reuse ;  /* 0x0000000884847220 */ /* 0x080fe20000400000 */
[----:B------:R-:W-:Y:S01]  /*6af0*/  ISETP.LT.OR P6, PT, R29, 0xa, !P1 ;  /* 0x0000000a1d00780c */ /* 0x000fe20004fc1670 */
[-C--:B------:R-:W-:Y:S01]  /*6b00*/  FMUL R135, R135, R8.reuse ;  /* 0x0000000887877220 */ /* 0x080fe20000400000 */
[----:B------:R-:W-:Y:S01]  /*6b10*/  F2FP.SATFINITE.E5M2.F32.PACK_AB_MERGE_C R141, RZ, R141, RZ ;  /* 0x0000008dff8d723e */ /* 0x000fe200048060ff */
[----:B------:R-:W-:Y:S01]  /*6b20*/  @!P4 STG.E.U8 desc[UR18][R12.64], R143 ;  /* 0x0000008f0c00c986 */ /* 0x000fe2000c101112 */
[C---:B------:R-:W-:Y:S01]  /*6b30*/  ISETP.LT.OR P4, PT, R29.reuse, 0x2, !P0 ;  /* 0x000000021d00780c */ /* 0x040fe20004781670 */
[----:B------:R-:W-:Y:S01]  /*6b40*/  FMUL R130, R130, R8 ;  /* 0x0000000882827220 */ /* 0x000fe20000400000 */
[----:B------:R-:W-:Y:S01]  /*6b50*/  F2FP.SATFINITE.E5M2.F32.PACK_AB_MERGE_C R25, RZ, R136, RZ ;  /* 0x00000088ff19723e */ /* 0x000fe200048060ff */
[----:B------:R0:W-:Y:S01]  /*6b60*/  @!P5 STG.E.U8 desc[UR18][R12.64+0x1], R7 ;  /* 0x000001070c00d986 */ /* 0x0001e2000c101112 */
[----:B------:R-:W-:Y:S01]  /*6b70*/  ISETP.LT.OR P5, PT, R29, 0x9, !P1 ;  /* 0x000000091d00780c */ /* 0x000fe20004fa1670 */
[-C--:B------:R-:W-:Y:S01]  /*6b80*/  FMUL R133, R133, R8.reuse ;  /* 0x0000000885857220 */ /* 0x080fe20000400000 */
[----:B------:R-:W-:Y:S01]  /*6b90*/  F2FP.SATFINITE.E5M2.F32.PACK_AB_MERGE_C R139, RZ, R139, RZ ;  /* 0x0000008bff8b723e */ /* 0x000fe200048060ff */
[----:B------:R-:W-:Y:S01]  /*6ba0*/  @!P3 STG.E.U8 desc[UR18][R10.64], R141 ;  /* 0x0000008d0a00b986 */ /* 0x000fe2000c101112 */
[----:B------:R-:W-:Y:S01]  /*6bb0*/  ISETP.LT.OR P3, PT, R29, 0x9, !P0 ;  /* 0x000000091d00780c */ /* 0x000fe20004761670 */
[-C--:B------:R-:W-:Y:S01]  /*6bc0*/  FMUL R128, R128, R8.reuse ;  /* 0x0000000880807220 */ /* 0x080fe20000400000 */
[----:B------:R-:W-:Y:S01]  /*6bd0*/  F2FP.SATFINITE.E5M2.F32.PACK_AB_MERGE_C R137, RZ, R137, RZ ;  /* 0x00000089ff89723e */ /* 0x000fe200048060ff */
[-C--:B------:R-:W-:Y:S01]  /*6be0*/  FMUL R131, R131, R8.reuse ;  /* 0x0000000883837220 */ /* 0x080fe20000400000 */
[----:B------:R-:W-:Y:S01]  /*6bf0*/  F2FP.SATFINITE.E5M2.F32.PACK_AB_MERGE_C R135, RZ, R135, RZ ;  /* 0x00000087ff87723e */ /* 0x000fe200048060ff */
[----:B------:R1:W-:Y:S01]  /*6c00*/  @!P4 STG.E.U8 desc[UR18][R10.64+0x1], R25 ;  /* 0x000001190a00c986 */ /* 0x0003e2000c101112 */
[C---:B------:R-:W-:Y:S01]  /*6c10*/  ISETP.LT.OR P4, PT, R29.reuse, 0xa, !P0 ;  /* 0x0000000a1d00780c */ /* 0x040fe20004781670 */
[----:B------:R-:W-:Y:S01]  /*6c20*/  FMUL R126, R126, R8 ;  /* 0x000000087e7e7220 */ /* 0x000fe20000400000 */
[----:B0-----:R-:W-:Y:S01]  /*6c30*/  F2FP.SATFINITE.E5M2.F32.PACK_AB_MERGE_C R7, RZ, R134, RZ ;  /* 0x00000086ff07723e */ /* 0x001fe200048060ff */
[----:B------:R-:W-:Y:S01]  /*6c40*/  @!P5 STG.E.U8 desc[UR18][R12.64+0x8], R139 ;  /* 0x0000088b0c00d986 */ /* 0x000fe2000c101112 */
[----:B------:R-:W-:Y:S01]  /*6c50*/  ISETP.LT.OR P5, PT, R29, 0x11, !P1 ;  /* 0x000000111d00780c */ /* 0x000fe20004fa1670 */
[-C--:B------:R-:W-:Y:S01]  /*6c60*/  FMUL R129, R129, R8.reuse ;  /* 0x0000000881817220 */ /* 0x080fe20000400000 */
[----:B------:R-:W-:Y:S01]  /*6c70*/  F2FP.SATFINITE.E5M2.F32.PACK_AB_MERGE_C R133, RZ, R133, RZ ;  /* 0x00000085ff85723e */ /* 0x000fe200048060ff */
[----:B------:R0:W-:Y:S01]  /*6c80*/  @!P6 STG.E.U8 desc[UR18][R12.64+0x9], R7 ;  /* 0x000009070c00e986 */ /* 0x0001e2000c101112 */
[----:B------:R-:W-:Y:S01]  /*6c90*/  ISETP.LT.OR P6, PT, R29, 0x12, !P1 ;  /* 0x000000121d00780c */ /* 0x000fe20004fc1670 */
[----:B------:R-:W-:Y:S01]  /*6ca0*/  FMUL R124, R124, R8 ;  /* 0x000000087c7c7220 */ /* 0x000fe20000400000 */
[----:B------:R-:W-:Y:S01]  /*6cb0*/  F2FP.SATFINITE.E5M2.F32.PACK_AB_MERGE_C R131, RZ, R131, RZ ;  /* 0x00000083ff83723e */ /* 0x000fe200048060ff */
[----:B------:R-:W-:Y:S01]  /*6cc0*/  @!P3 STG.E.U8 desc[UR18][R10.64+0x8], R137 ;  /* 0x000008890a00b986 */ /* 0x000fe2000c101112 */
[----:B-1----:R-:W-:Y:S01]  /*6cd0*/  F2FP.SATFINITE.E5M2.F32.PACK_AB_MERGE_C R25, RZ, R132, RZ ;  /* 0x00000084ff19723e */ /* 0x002fe200048060ff */
[-C--:B------:R-:W-:Y:S01]  /*6ce0*/  FMUL R127, R127, R8.reuse ;  /* 0x000000087f7f7220 */ /* 0x080fe20000400000 */
[C---:B------:R-:W-:Y:S01]  /*6cf0*/  ISETP.LT.OR P3, PT, R29.reuse, 0x11, !P0 ;  /* 0x000000111d00780c */ /* 0x040fe20004761670 */
[-C--:B------:R-:W-:Y:S01]  /*6d00*/  FMUL R122, R122, R8.reuse ;  /* 0x000000087a7a7220 */ /* 0x080fe20000400000 */
[----:B------:R-:W-:Y:S01]  /*6d10*/  F2FP.SATFINITE.E5M2.F32.PACK_AB_MERGE_C R129, RZ, R129, RZ ;  /* 0x00000081ff81723e */ /* 0x000fe200048060ff */
[----:B------:R1:W-:Y:S01]  /*6d20*/  @!P4 STG.E.U8 desc[UR18][R10.64+0x9], R25 ;  /* 0x000009190a00c986 */ /* 0x0003e2000c101112 */
[----:B------:R-:W-:Y:S01]  /*6d30*/  ISETP.LT.OR P4, PT, R29, 0x12, !P0 ;  /* 0x000000121d00780c */ /* 0x000fe20004781670 */
[----:B------:R-:W-:Y:S01]  /*6d40*/  FMUL R125, R125, R8 ;  /* 0x000000087d7d7220 */ /* 0x000fe20000400000 */
[----:B0-----:R-:W-:Y:S01]  /*6d50*/  F2FP.SATFINITE.E5M2.F32.PACK_AB_MERGE_C R7, RZ, R130, RZ ;  /* 0x00000082ff07723e */ /* 0x001fe200048060ff */
[----:B------:R-:W-:Y:S01]  /*6d60*/  @!P5 STG.E.U8 desc[UR18][R12.64+0x10], R135 ;  /* 0x000010870c00d986 */ /* 0x000fe2000c101112 */
[C---:B------:R-:W-:Y:S01]  /*6d70*/  ISETP.LT.OR P5, PT, R29.reuse, 0x19, !P1 ;  /* 0x000000191d00780c */ /* 0x040fe20004fa1670 */
[-C--:B------:R-:W-:Y:S01]  /*6d80*/  FMUL R120, R120, R8.reuse ;  /* 0x0000000878787220 */ /* 0x080fe20000400000 */
[----:B------:R-:W-:Y:S01]  /*6d90*/  F2FP.SATFINITE.E5M2.F32.PACK_AB_MERGE_C R127, RZ, R127, RZ ;  /* 0x0000007fff7f723e */ /* 0x000fe200048060ff */
[----:B------:R0:W-:Y:S01]  /*6da0*/  @!P6 STG.E.U8 desc[UR18][R12.64+0x11], R7 ;  /* 0x000011070c00e986 */ /* 0x0001e2000c101112 */
[----:B------:R-:W-:Y:S01]  /*6db0*/  ISETP.LT.OR P6, PT, R29, 0x1a, !P1 ;  /* 0x0000001a1d00780c */ /* 0x000fe20004fc1670 */
[-C--:B------:R-:W-:Y:S01]  /*6dc0*/  FMUL R123, R123, R8.reuse ;  /* 0x000000087b7b7220 */ /* 0x080fe20000400000 */
[----:B------:R-:W-:Y:S01]  /*6dd0*/  FMUL R118, R118, R8 ;  /* 0x0000000876767220 */ /* 0x000fe20000400000 */
[----:B-1----:R-:W-:Y:S01]  /*6de0*/  F2FP.SATFINITE.E5M2.F32.PACK_AB_MERGE_C R25, RZ, R128, RZ ;  /* 0x00000080ff19723e */ /* 0x002fe200048060ff */
[----:B------:R-:W-:Y:S01]  /*6df0*/  @!P3 STG.E.U8 desc[UR18][R10.64+0x10], R133 ;  /* 0x000010850a00b986 */ /* 0x000fe2000c101112 */
[----:B------:R-:W-:Y:S01]  /*6e00*/  ISETP.LT.OR P3, PT, R29, 0x19, !P0 ;  /* 0x000000191d00780c */ /* 0x000fe20004761670 */
        /* <DEDUP_REMOVED lines=35> */
[----:B------:R-:W-:Y:S01]  /*7040*/  ISETP.LT.OR P3, PT, R29, 0x29, !P0 ;  /* 0x000000291d00780c */ /* 0x000fe20004761670 */
[-C--:B------:R-:W-:Y:S01]  /*7050*/  FMUL R111, R111, R8.reuse ;  /* 0x000000086f6f7220 */ /* 0x080fe20000400000 */
[-C--:B------:R-:W-:Y:S01]  /*7060*/  FMUL R106, R106, R8.reuse ;  /* 0x000000086a6a7220 */ /* 0x080fe20000400000 */
        /* <DEDUP_REMOVED lines=104> */
[----:B------:R-:W-:-:S02]  /*76f0*/  ISETP.LT.OR P3, PT, R29, 0x59, !P0 ;  /* 0x000000591d00780c */ /* 0x000fc40004761670 */
[----:B------:R-:W-:Y:S01]  /*7700*/  F2FP.SATFINITE.E5M2.F32.PACK_AB_MERGE_C R21, RZ, R21, RZ ;  /* 0x00000015ff15723e */ /* 0x000fe200048060ff */
[----:B------:R1:W-:Y:S01]  /*7710*/  @!P4 STG.E.U8 desc[UR18][R10.64+0x51], R25 ;  /* 0x000051190a00c986 */ /* 0x0003e2000c101112 */
[C---:B------:R-:W-:Y:S02]  /*7720*/  ISETP.LT.OR P4, PT, R29.reuse, 0x5a, !P0 ;  /* 0x0000005a1d00780c */ /* 0x040fe40004781670 */
[----:B0-----:R-:W-:Y:S01]  /*7730*/  F2FP.SATFINITE.E5M2.F32.PACK_AB_MERGE_C R7, RZ, R94, RZ ;  /* 0x0000005eff07723e */ /* 0x001fe200048060ff */
[----:B------:R-:W-:Y:S01]  /*7740*/  @!P5 STG.E.U8 desc[UR18][R12.64+0x58], R99 ;  /* 0x000058630c00d986 */ /* 0x000fe2000c101112 */
[C---:B------:R-:W-:Y:S02]  /*7750*/  ISETP.LT.OR P5, PT, R29.reuse, 0x61, !P1 ;  /* 0x000000611d00780c */ /* 0x040fe40004fa1670 */
[----:B------:R-:W-:Y:S01]  /*7760*/  F2FP.SATFINITE.E5M2.F32.PACK_AB_MERGE_C R15, RZ, R15, RZ ;  /* 0x0000000fff0f723e */ /* 0x000fe200048060ff */
[----:B------:R0:W-:Y:S01]  /*7770*/  @!P6 STG.E.U8 desc[UR18][R12.64+0x59], R7 ;  /* 0x000059070c00e986 */ /* 0x0001e2000c101112 */
[----:B------:R-:W-:-:S02]  /*7780*/  ISETP.LT.OR P6, PT, R29, 0x62, !P1 ;  /* 0x000000621d00780c */ /* 0x000fc40004fc1670 */
[----:B------:R-:W-:Y:S01]  /*7790*/  F2FP.SATFINITE.E5M2.F32.PACK_AB_MERGE_C R17, RZ, R17, RZ ;  /* 0x00000011ff11723e */ /* 0x000fe200048060ff */
[----:B------:R-:W-:Y:S01]  /*77a0*/  @!P3 STG.E.U8 desc[UR18][R10.64+0x58], R97 ;  /* 0x000058610a00b986 */ /* 0x000fe2000c101112 */
[----:B-1----:R-:W-:Y:S02]  /*77b0*/  F2FP.SATFINITE.E5M2.F32.PACK_AB_MERGE_C R25, RZ, R92, RZ ;  /* 0x0000005cff19723e */ /* 0x002fe400048060ff */
[----:B------:R-:W-:-:S03]  /*77c0*/  ISETP.LT.OR P3, PT, R29, 0x61, !P0 ;  /* 0x000000611d00780c */ /* 0x000fc60004761670 */
[----:B------:R1:W-:Y:S01]  /*77d0*/  @!P4 STG.E.U8 desc[UR18][R10.64+0x59], R25 ;  /* 0x000059190a00c986 */ /* 0x0003e2000c101112 */
[C---:B------:R-:W-:Y:S02]  /*77e0*/  ISETP.LT.OR P4, PT, R29.reuse, 0x62, !P0 ;  /* 0x000000621d00780c */ /* 0x040fe40004781670 */
[----:B0-----:R-:W-:Y:S01]  /*77f0*/  F2FP.SATFINITE.E5M2.F32.PACK_AB_MERGE_C R7, RZ, R90, RZ ;  /* 0x0000005aff07723e */ /* 0x001fe200048060ff */
[----:B------:R-:W-:Y:S01]  /*7800*/  @!P5 STG.E.U8 desc[UR18][R12.64+0x60], R93 ;  /* 0x0000605d0c00d986 */ /* 0x000fe2000c101112 */
[----:B------:R-:W-:-:S03]  /*7810*/  ISETP.LT.OR P5, PT, R29, 0x69, !P1 ;  /* 0x000000691d00780c */ /* 0x000fc60004fa1670 */
[----:B------:R0:W-:Y:S01]  /*7820*/  @!P6 STG.E.U8 desc[UR18][R12.64+0x61], R7 ;  /* 0x000061070c00e986 */ /* 0x0001e2000c101112 */
[C---:B------:R-:W-:Y:S02]  /*7830*/  ISETP.LT.OR P6, PT, R29.reuse, 0x6a, !P1 ;  /* 0x0000006a1d00780c */ /* 0x040fe40004fc1670 */
[----:B-1----:R-:W-:Y:S01]  /*7840*/  F2FP.SATFINITE.E5M2.F32.PACK_AB_MERGE_C R25, RZ, R88, RZ ;  /* 0x00000058ff19723e */ /* 0x002fe200048060ff */
[----:B------:R-:W-:Y:S01]  /*7850*/  @!P3 STG.E.U8 desc[UR18][R10.64+0x60], R95 ;  /* 0x0000605f0a00b986 */ /* 0x000fe2000c101112 */
        /* <DEDUP_REMOVED lines=11> */
[----:B------:R-:W-:Y:S01]  /*7910*/  @!P4 STG.E.U8 desc[UR18][R10.64+0x69], R25 ;  /* 0x000069190a00c986 */ /* 0x000fe2000c101112 */
[C---:B------:R-:W-:Y:S02]  /*7920*/  ISETP.LT.OR P4, PT, R29.reuse, 0x79, !P1 ;  /* 0x000000791d00780c */ /* 0x040fe40004f81670 */
[C---:B------:R-:W-:Y:S01]  /*7930*/  ISETP.LT.OR P1, PT, R29.reuse, 0x7a, !P1 ;  /* 0x0000007a1d00780c */ /* 0x040fe20004f21670 */
[----:B------:R1:W-:Y:S01]  /*7940*/  @!P5 STG.E.U8 desc[UR18][R12.64+0x70], R23 ;  /* 0x000070170c00d986 */ /* 0x0003e2000c101112 */
[C---:B------:R-:W-:Y:S02]  /*7950*/  ISETP.LT.OR P5, PT, R29.reuse, 0x72, !P0 ;  /* 0x000000721d00780c */ /* 0x040fe400047a1670 */
[----:B0-----:R-:W-:Y:S01]  /*7960*/  F2FP.SATFINITE.E5M2.F32.PACK_AB_MERGE_C R7, RZ, R18, RZ ;  /* 0x00000012ff07723e */ /* 0x001fe200048060ff */
[----:B------:R0:W-:Y:S01]  /*7970*/  @!P6 STG.E.U8 desc[UR18][R12.64+0x71], R19 ;  /* 0x000071130c00e986 */ /* 0x0001e2000c101112 */
[C---:B------:R-:W-:Y:S02]  /*7980*/  ISETP.LT.OR P6, PT, R29.reuse, 0x79, !P0 ;  /* 0x000000791d00780c */ /* 0x040fe400047c1670 */
[----:B------:R-:W-:Y:S01]  /*7990*/  ISETP.LT.OR P0, PT, R29, 0x7a, !P0 ;  /* 0x0000007a1d00780c */ /* 0x000fe20004701670 */
[----:B------:R2:W-:Y:S01]  /*79a0*/  @!P3 STG.E.U8 desc[UR18][R10.64+0x70], R21 ;  /* 0x000070150a00b986 */ /* 0x0005e2000c101112 */
[----:B-1----:R-:W-:-:S05]  /*79b0*/  F2FP.SATFINITE.E5M2.F32.PACK_AB_MERGE_C R23, RZ, R16, RZ ;  /* 0x00000010ff17723e */ /* 0x002fca00048060ff */
[----:B------:R2:W-:Y:S01]  /*79c0*/  @!P5 STG.E.U8 desc[UR18][R10.64+0x71], R7 ;  /* 0x000071070a00d986 */ /* 0x0005e2000c101112 */
[----:B0-----:R-:W-:-:S03]  /*79d0*/  F2FP.SATFINITE.E5M2.F32.PACK_AB_MERGE_C R19, RZ, R14, RZ ;  /* 0x0000000eff13723e */ /* 0x001fc600048060ff */
[----:B------:R2:W-:Y:S04]  /*79e0*/  @!P4 STG.E.U8 desc[UR18][R12.64+0x78], R15 ;  /* 0x0000780f0c00c986 */ /* 0x0005e8000c101112 */
[----:B------:R2:W-:Y:S04]  /*79f0*/  @!P1 STG.E.U8 desc[UR18][R12.64+0x79], R19 ;  /* 0x000079130c009986 */ /* 0x0005e8000c101112 */
[----:B------:R2:W-:Y:S04]  /*7a00*/  @!P6 STG.E.U8 desc[UR18][R10.64+0x78], R17 ;  /* 0x000078110a00e986 */ /* 0x0005e8000c101112 */
[----:B------:R2:W-:Y:S02]  /*7a10*/  @!P0 STG.E.U8 desc[UR18][R10.64+0x79], R23 ;  /* 0x000079170a008986 */ /* 0x0005e4000c101112 */
.L_x_168:
[----:B------:R-:W-:Y:S05]  /*7a20*/  BSYNC B0 ;  /* 0x0000000000007941 */ /* 0x000fea0003800000 */
.L_x_38:
[----:B------:R-:W-:Y:S01]  /*7a30*/  ULDC UR6, c[0x0][0xc] ;  /* 0x0000030000067ab9 */ /* 0x000fe20000000800 */
[----:B------:R-:W-:Y:S01]  /*7a40*/  ULDC UR7, c[0x0][0x10] ;  /* 0x0000040000077ab9 */ /* 0x000fe20000000800 */
[----:B0-2--5:R-:W0:Y:S01]  /*7a50*/  LDC R7, c[0x0][0x14] ;  /* 0x00000500ff077b82 */ /* 0x025e220000000800 */
[----:B------:R-:W-:Y:S01]  /*7a60*/  UIMAD.WIDE.U32 UR6, UR6, UR7, URZ ;  /* 0x00000007060672a5 */ /* 0x000fe2000f8e003f */
[----:B----4-:R-:W-:Y:S01]  /*7a70*/  PRMT R10, RZ, 0x7610, R10 ;  /* 0x00007610ff0a7816 */ /* 0x010fe2000000000a */
[----:B------:R-:W-:-:S04]  /*7a80*/  IMAD.MOV.U32 R11, RZ, RZ, -0x1 ;  /* 0xffffffffff0b7424 */ /* 0x000fc800078e00ff */
[----:B0-----:R-:W-:-:S04]  /*7a90*/  IMAD.WIDE.U32 R2, R7, UR6, R2 ;  /* 0x0000000607027c25 */ /* 0x001fc8000f8e0002 */
[----:B------:R-:W-:Y:S01]  /*7aa0*/  IMAD R7, R7, UR7, RZ ;  /* 0x0000000707077c24 */ /* 0x000fe2000f8e02ff */
[----:B------:R-:W-:Y:S02]  /*7ab0*/  ULDC.64 UR6, c[0x0][0x650] ;  /* 0x0001940000067ab9 */ /* 0x000fe40000000a00 */
[----:B------:R-:W-:Y:S01]  /*7ac0*/  ISETP.GE.U32.AND P0, PT, R2, UR6, PT ;  /* 0x0000000602007c0c */ /* 0x000fe2000bf06070 */
[----:B------:R-:W-:Y:S02]  /*7ad0*/  IMAD.IADD R3, R3, 0x1, R7 ;  /* 0x0000000103037824 */ /* 0x000fe400078e0207 */
[----:B------:R-:W-:-:S03]  /*7ae0*/  IMAD.MOV.U32 R7, RZ, RZ, -0x1 ;  /* 0xffffffffff077424 */ /* 0x000fc600078e00ff */
[----:B------:R-:W-:-:S13]  /*7af0*/  ISETP.GE.U32.AND.EX P0, PT, R3, UR7, PT, P0 ;  /* 0x0000000703007c0c */ /* 0x000fda000bf06100 */
[----:B------:R-:W-:Y:S05]  /*7b00*/  @P0 BRA `(.L_x_169) ;  /* 0x0000000400600947 */ /* 0x000fea0003800000 */
[----:B------:R-:W0:Y:S01]  /*7b10*/  S2R R22, SR_CTAID.X ;  /* 0x0000000000167919 */ /* 0x000e220000002500 */
[----:B------:R-:W2:Y:S01]  /*7b20*/  LDC.64 R16, c[0x0][0x628] ;  /* 0x00018a00ff107b82 */ /* 0x000ea20000000a00 */
[----:B------:R-:W-:Y:S01]  /*7b30*/  ULDC UR6, c[0x0][0x150] ;  /* 0x0000540000067ab9 */ /* 0x000fe20000000800 */
[----:B------:R-:W-:Y:S01]  /*7b40*/  IMAD.MOV.U32 R14, RZ, RZ, R2 ;  /* 0x000000ffff0e7224 */ /* 0x000fe200078e0002 */
[----:B------:R-:W4:Y:S01]  /*7b50*/  S2R R24, SR_CTAID.Y ;  /* 0x0000000000187919 */ /* 0x000f220000002600 */
[----:B------:R-:W-:-:S04]  /*7b60*/  IMAD.MOV.U32 R15, RZ, RZ, R3 ;  /* 0x000000ffff0f7224 */ /* 0x000fc800078e0003 */
[----:B------:R-:W1:Y:S08]  /*7b70*/  LDC R25, c[0x0][0x144] ;  /* 0x00005100ff197b82 */ /* 0x000e700000000800 */
[----:B------:R-:W1:Y:S08]  /*7b80*/  LDC R18, c[0x0][0x630] ;  /* 0x00018c00ff127b82 */ /* 0x000e700000000800 */
[----:B------:R-:W1:Y:S01]  /*7b90*/  LDC.64 R20, c[0x0][0x620] ;  /* 0x00018800ff147b82 */ /* 0x000e620000000a00 */
[----:B--2---:R-:W-:-:S04]  /*7ba0*/  ISETP.NE.U32.AND P0, PT, R16, RZ, PT ;  /* 0x000000ff1000720c */ /* 0x004fc80003f05070 */
[----:B------:R-:W-:Y:S02]  /*7bb0*/  ISETP.NE.AND.EX P0, PT, R17, RZ, PT, P0 ;  /* 0x000000ff1100720c */ /* 0x000fe40003f05300 */
[----:B0-----:R-:W-:-:S05]  /*7bc0*/  I2FP.F32.U32 R7, R22 ;  /* 0x0000001600077245 */ /* 0x001fca0000201000 */
[----:B------:R-:W-:-:S04]  /*7bd0*/  FMUL R7, R7, UR6 ;  /* 0x0000000607077c20 */ /* 0x000fc80008400000 */
[----:B------:R0:W2:Y:S02]  /*7be0*/  F2I.U32.TRUNC.NTZ R23, R7 ;  /* 0x0000000700177305 */ /* 0x0000a4000020f000 */
[----:B----4-:R-:W-:Y:S05]  /*7bf0*/  @!P0 BRA `(.L_x_170) ;  /* 0x0000000000288947 */ /* 0x010fea0003800000 */
[----:B0-----:R-:W0:Y:S02]  /*7c00*/  LDC R7, c[0x0][0x634] ;  /* 0x00018d00ff077b82 */ /* 0x001e240000000800 */
        /* <DEDUP_REMOVED lines=9> */
.L_x_170:
[-CC-:B-1----:R-:W-:Y:S01]  /*7ca0*/  SHF.R.U64 R19, R14, R18.reuse, R15.reuse ;  /* 0x000000120e137219 */ /* 0x182fe2000000120f */
[----:B------:R-:W1:Y:S01]  /*7cb0*/  LDC.64 R30, c[0x0][0x640] ;  /* 0x00019000ff1e7b82 */ /* 0x000e620000000a00 */
[----:B0-----:R-:W-:Y:S01]  /*7cc0*/  SHF.R.U32.HI R7, RZ, R18, R15 ;  /* 0x00000012ff077219 */ /* 0x001fe2000001160f */
[----:B--2---:R-:W-:Y:S01]  /*7cd0*/  IMAD.MOV R23, RZ, RZ, -R23 ;  /* 0x000000ffff177224 */ /* 0x004fe200078e0a17 */
[----:B------:R-:W-:Y:S01]  /*7ce0*/  IADD3 R13, P0, RZ, -R19, RZ ;  /* 0x80000013ff0d7210 */ /* 0x000fe20007f1e0ff */
[----:B------:R-:W-:Y:S02]  /*7cf0*/  ULDC UR6, c[0x0][0x154] ;  /* 0x0000550000067ab9 */ /* 0x000fe40000000800 */
[----:B------:R-:W-:Y:S02]  /*7d00*/  IMAD R25, R25, R23, R22 ;  /* 0x0000001719197224 */ /* 0x000fe400078e0216 */
[----:B------:R-:W0:Y:S01]  /*7d10*/  LDC R14, c[0x0][0x618] ;  /* 0x00018600ff0e7b82 */ /* 0x000e220000000800 */
[----:B------:R-:W-:-:S02]  /*7d20*/  IMAD.X R7, RZ, RZ, ~R7, P0 ;  /* 0x000000ffff077224 */ /* 0x000fc400000e0e07 */
[----:B------:R-:W-:-:S04]  /*7d30*/  IMAD.WIDE.U32 R10, R13, R20, R2 ;  /* 0x000000140d0a7225 */ /* 0x000fc800078e0002 */
[----:B------:R-:W-:Y:S01]  /*7d40*/  IMAD R12, R7, R20, RZ ;  /* 0x00000014070c7224 */ /* 0x000fe200078e02ff */
[----:B---3--:R-:W2:Y:S03]  /*7d50*/  LDC R26, c[0x0][0x608] ;  /* 0x00018200ff1a7b82 */ /* 0x008ea60000000800 */
[----:B------:R-:W-:Y:S02]  /*7d60*/  IMAD R7, R13, R21, R12 ;  /* 0x000000150d077224 */ /* 0x000fe400078e020c */
[----:B------:R-:W-:Y:S02]  /*7d70*/  IMAD.MOV.U32 R13, RZ, RZ, 0x1 ;  /* 0x00000001ff0d7424 */ /* 0x000fe400078e00ff */
[----:B------:R-:W-:Y:S01]  /*7d80*/  IMAD.IADD R7, R11, 0x1, R7 ;  /* 0x000000010b077824 */ /* 0x000fe200078e0207 */
[----:B------:R-:W3:Y:S01]  /*7d90*/  LDC R28, c[0x0][0x658] ;  /* 0x00019600ff1c7b82 */ /* 0x000ee20000000800 */
[----:B------:R-:W-:-:S02]  /*7da0*/  I2FP.F32.U32 R11, R24 ;  /* 0x00000018000b7245 */ /* 0x000fc40000201000 */
[----:B-1----:R-:W-:-:S03]  /*7db0*/  ISETP.NE.U32.AND P0, PT, R30, RZ, PT ;  /* 0x000000ff1e00720c */ /* 0x002fc60003f05070 */
[----:B------:R-:W-:Y:S01]  /*7dc0*/  FMUL R12, R11, UR6 ;  /* 0x000000060b0c7c20 */ /* 0x000fe20008400000 */
[----:B------:R-:W-:Y:S01]  /*7dd0*/  ISETP.NE.AND.EX P0, PT, R31, RZ, PT, P0 ;  /* 0x000000ff1f00720c */ /* 0x000fe20003f05300 */
[----:B------:R-:W1:Y:S01]  /*7de0*/  LDC R23, c[0x0][0x148] ;  /* 0x00005200ff177b82 */ /* 0x000e620000000800 */
[-CC-:B0-----:R-:W-:Y:S01]  /*7df0*/  SHF.R.U64 R18, R10, R14.reuse, R7.reuse ;  /* 0x0000000e0a127219 */ /* 0x181fe20000001207 */
[----:B------:R0:W4:Y:S01]  /*7e00*/  F2I.U32.TRUNC.NTZ R20, R12 ;  /* 0x0000000c00147305 */ /* 0x000122000020f000 */
[----:B------:R-:W-:Y:S01]  /*7e10*/  SHF.R.U32.HI R7, RZ, R14, R7 ;  /* 0x0000000eff077219 */ /* 0x000fe20000011607 */
[----:B------:R-:W-:-:S04]  /*7e20*/  IMAD.MOV.U32 R11, RZ, RZ, -0x1 ;  /* 0xffffffffff0b7424 */ /* 0x000fc800078e00ff */
[----:B------:R-:W0:Y:S01]  /*7e30*/  LDC R22, c[0x0][0x600] ;  /* 0x00018000ff167b82 */ /* 0x000e220000000800 */
[-CC-:B--2---:R-:W-:Y:S02]  /*7e40*/  SHF.R.U64 R16, R18, R26.reuse, R7.reuse ;  /* 0x0000001a12107219 */ /* 0x184fe40000001207 */
[----:B------:R-:W-:-:S05]  /*7e50*/  SHF.R.U32.HI R7, RZ, R26, R7 ;  /* 0x0000001aff077219 */ /* 0x000fca0000011607 */
[----:B------:R-:W2:Y:S01]  /*7e60*/  LDC R29, c[0x0][0x648] ;  /* 0x00019200ff1d7b82 */ /* 0x000ea20000000800 */
[-C--:B---3--:R-:W-:Y:S02]  /*7e70*/  SHF.L.U32 R10, R11, R28.reuse, RZ ;  /* 0x0000001c0b0a7219 */ /* 0x088fe400000006ff */
[--C-:B------:R-:W-:Y:S02]  /*7e80*/  SHF.R.U64 R21, R16, R28, R7.reuse ;  /* 0x0000001c10157219 */ /* 0x100fe40000001207 */
[----:B------:R-:W-:Y:S02]  /*7e90*/  LOP3.LUT R27, RZ, R10, RZ, 0x33, !PT ;  /* 0x0000000aff1b7212 */ /* 0x000fe400078e33ff */
[-C--:B------:R-:W-:Y:S01]  /*7ea0*/  SHF.R.U32.HI R11, RZ, R28.reuse, R7 ;  /* 0x0000001cff0b7219 */ /* 0x080fe20000011607 */
[----:B------:R-:W3:Y:S01]  /*7eb0*/  LDC R32, c[0x0][0x638] ;  /* 0x00018e00ff207b82 */ /* 0x000ee20000000800 */
[----:B------:R-:W-:Y:S01]  /*7ec0*/  SHF.L.U32 R26, R13, R28, RZ ;  /* 0x0000001c0d1a7219 */ /* 0x000fe200000006ff */
[----:B------:R-:W-:-:S06]  /*7ed0*/  IMAD.MOV.U32 R10, RZ, RZ, R21 ;  /* 0x000000ffff0a7224 */ /* 0x000fcc00078e0015 */
[----:B------:R-:W0:Y:S01]  /*7ee0*/  LDC R33, c[0x0][0x610] ;  /* 0x00018400ff217b82 */ /* 0x000e220000000800 */
[----:B----4-:R-:W-:Y:S05]  /*7ef0*/  @!P0 BRA `(.L_x_171) ;  /* 0x0000000000288947 */ /* 0x010fea0003800000 */
[----:B------:R-:W4:Y:S02]  /*7f00*/  LDC R10, c[0x0][0x64c] ;  /* 0x00019300ff0a7b82 */ /* 0x000f240000000800 */
[----:B----4-:R-:W-:-:S05]  /*7f10*/  IADD3 R7, P0, R21, R10, RZ ;  /* 0x0000000a15077210 */ /* 0x010fca0007f1e0ff */
[----:B------:R-:W-:-:S04]  /*7f20*/  IMAD.X R17, RZ, RZ, R11, P0 ;  /* 0x000000ffff117224 */ /* 0x000fc800000e060b */
[----:B------:R-:W-:-:S04]  /*7f30*/  IMAD.WIDE.U32 R10, R17, R30, RZ ;  /* 0x0000001e110a7225 */ /* 0x000fc800078e00ff */
[----:B0-----:R-:W-:-:S04]  /*7f40*/  IMAD.WIDE.U32 R12, P0, R7, R31, R10 ;  /* 0x0000001f070c7225 */ /* 0x001fc8000780000a */
[----:B------:R-:W-:-:S04]  /*7f50*/  IMAD.WIDE.U32 R10, R7, R30, RZ ;  /* 0x0000001e070a7225 */ /* 0x000fc800078e00ff */
[----:B------:R-:W-:Y:S01]  /*7f60*/  IMAD.X R15, RZ, RZ, RZ, P0 ;  /* 0x000000ffff0f7224 */ /* 0x000fe200000e06ff */
[----:B------:R-:W-:Y:S01]  /*7f70*/  IADD3 RZ, P0, R11, R12, RZ ;  /* 0x0000000c0bff7210 */ /* 0x000fe20007f1e0ff */
[----:B------:R-:W-:-:S04]  /*7f80*/  IMAD.MOV.U32 R14, RZ, RZ, R13 ;  /* 0x000000ffff0e7224 */ /* 0x000fc800078e000d */
[----:B------:R-:W-:-:S08]  /*7f90*/  IMAD.WIDE.U32.X R10, R17, R31, R14, P0 ;  /* 0x0000001f110a7225 */ /* 0x000fd000000e040e */
.L_x_171:
[----:B--2---:R-:W-:Y:S01]  /*7fa0*/  SHF.R.U64 R7, R10, R29, R11 ;  /* 0x0000001d0a077219 */ /* 0x004fe2000000120b */
[----:B0-----:R-:W-:Y:S01]  /*7fb0*/  VIADD R11, R22, 0xffffffff ;  /* 0xffffffff160b7836 */ /* 0x001fe20000000000 */
[----:B------:R-:W-:Y:S01]  /*7fc0*/  LOP3.LUT R28, R16, R27, RZ, 0xc0, !PT ;  /* 0x0000001b101c7212 */ /* 0x000fe200078ec0ff */
[----:B------:R-:W-:Y:S02]  /*7fd0*/  IMAD.MOV R20, RZ, RZ, -R20 ;  /* 0x000000ffff147224 */ /* 0x000fe400078e0a14 */
[----:B------:R-:W-:Y:S01]  /*7fe0*/  IMAD.MOV R10, RZ, RZ, -R7 ;  /* 0x000000ffff0a7224 */ /* 0x000fe200078e0a07 */
[----:B------:R-:W-:Y:S01]  /*7ff0*/  LOP3.LUT R18, R18, R11, RZ, 0xc0, !PT ;  /* 0x0000000b12127212 */ /* 0x000fe200078ec0ff */
[----:B------:R-:W-:Y:S02]  /*8000*/  IMAD R28, R26, R7, R28 ;  /* 0x000000071a1c7224 */ /* 0x000fe400078e021c */
[----:B-1----:R-:W-:Y:S02]  /*8010*/  @P2 IMAD R25, R23, R20, R24 ;  /* 0x0000001417192224 */ /* 0x002fe400078e0218 */
[----:B---3--:R-:W-:-:S02]  /*8020*/  IMAD R7, R10, R32, R21 ;  /* 0x000000200a077224 */ /* 0x008fc400078e0215 */
[----:B------:R-:W-:Y:S02]  /*8030*/  IMAD R28, R28, R33, R25 ;  /* 0x000000211c1c7224 */ /* 0x000fe400078e0219 */
[----:B------:R-:W-:Y:S02]  /*8040*/  IMAD R7, R7, R22, R18 ;  /* 0x0000001607077224 */ /* 0x000fe400078e0212 */
[----:B------:R-:W-:-:S03]  /*8050*/  IMAD.MOV.U32 R10, RZ, RZ, 0x1 ;  /* 0x00000001ff0a7424 */ /* 0x000fc600078e00ff */
[----:B------:R-:W-:Y:S02]  /*8060*/  SEL R11, R7, R28, !P2 ;  /* 0x0000001c070b7207 */ /* 0x000fe40005000000 */
[----:B------:R-:W-:Y:S01]  /*8070*/  SEL R28, R28, R7, !P2 ;  /* 0x000000071c1c7207 */ /* 0x000fe20005000000 */
[----:B------:R-:W-:-:S07]  /*8080*/  IMAD.MOV.U32 R7, RZ, RZ, R19 ;  /* 0x000000ffff077224 */ /* 0x000fce00078e0013 */
.L_x_169:
[----:B------:R-:W-:Y:S01]  /*8090*/  LOP3.LUT P0, RZ, R10, 0xff, RZ, 0xc0, !PT ;  /* 0x000000ff0aff7812 */ /* 0x000fe2000780c0ff */
[----:B------:R-:W-:-:S12]  /*80a0*/  IMAD.MOV.U32 R10, RZ, RZ, R28 ;  /* 0x000000ffff0a7224 */ /* 0x000fd800078e001c */
[----:B------:R-:W-:Y:S05]  /*80b0*/  @P0 BRA `(.L_x_172) ;  /* 0xffffff9400100947 */ /* 0x000fea000383ffff */
[----:B------:R-:W-:Y:S05]  /*80c0*/  EXIT ;  /* 0x000000000000794d */ /* 0x000fea0003800000 */
.L_x_8:
[----:B-1----:R-:W-:Y:S01]  /*80d0*/  ULDC.64 UR4, c[0x0][0x650] ;  /* 0x0001940000047ab9 */ /* 0x002fe20000000a00 */
        /* <DEDUP_REMOVED lines=25> */
.L_x_174:
[----:B------:R-:W0:Y:S01]  /*8270*/  LDC.64 R28, c[0x0][0x640] ;  /* 0x00019000ff1c7b82 */ /* 0x000e220000000a00 */
[-CC-:B------:R-:W-:Y:S01]  /*8280*/  SHF.R.U64 R21, R16, R6.reuse, R17.reuse ;  /* 0x0000000610157219 */ /* 0x180fe20000001211 */
[----:B------:R-:W-:Y:S01]  /*8290*/  IMAD.MOV.U32 R31, RZ, RZ, 0x1 ;  /* 0x00000001ff1f7424 */ /* 0x000fe200078e00ff */
[----:B------:R-:W-:Y:S02]  /*82a0*/  SHF.R.U32.HI R5, RZ, R6, R17 ;  /* 0x00000006ff057219 */ /* 0x000fe40000011611 */
        /* <DEDUP_REMOVED lines=9> */
[----:B0-----:R-:W-:Y:S01]  /*8340*/  ISETP.NE.U32.AND P0, PT, R28, RZ, PT ;  /* 0x000000ff1c00720c */ /* 0x001fe20003f05070 */
[----:B------:R-:W-:-:S03]  /*8350*/  IMAD.MOV.U32 R11, RZ, RZ, -0x1 ;  /* 0xffffffffff0b7424 */ /* 0x000fc600078e00ff */
[----:B------:R-:W-:Y:S02]  /*8360*/  ISETP.NE.AND.EX P0, PT, R29, RZ, PT, P0 ;  /* 0x000000ff1d00720c */ /* 0x000fe40003f05300 */
[----:B------:R-:W0:Y:S01]  /*8370*/  LDC R24, c[0x0][0x600] ;  /* 0x00018000ff187b82 */ /* 0x000e220000000800 */
[-CC-:B-1----:R-:W-:Y:S02]  /*8380*/  SHF.R.U64 R18, R10, R14.reuse, R5.reuse ;  /* 0x0000000e0a127219 */ /* 0x182fe40000001205 */
[----:B------:R-:W-:-:S05]  /*8390*/  SHF.R.U32.HI R5, RZ, R14, R5 ;  /* 0x0000000eff057219 */ /* 0x000fca0000011605 */
        /* <DEDUP_REMOVED lines=21> */
.L_x_175:
[----:B-1----:R-:W-:Y:S01]  /*84f0*/  SHF.R.U64 R6, R10, R25, R11 ;  /* 0x000000190a067219 */ /* 0x002fe2000000120b */
[----:B0-----:R-:W-:Y:S01]  /*8500*/  VIADD R11, R24, 0xffffffff ;  /* 0xffffffff180b7836 */ /* 0x001fe20000000000 */
[----:B------:R-:W-:Y:S01]  /*8510*/  SHF.L.U32 R9, R31, R26, RZ ;  /* 0x0000001a1f097219 */ /* 0x000fe200000006ff */
[----:B------:R-:W-:Y:S01]  /*8520*/  @P2 IMAD R12, R13, R20, R8 ;  /* 0x000000140d0c2224 */ /* 0x000fe200078e0208 */
[----:B------:R-:W-:Y:S01]  /*8530*/  LOP3.LUT R5, R22, R33, RZ, 0xc0, !PT ;  /* 0x0000002116057212 */ /* 0x000fe200078ec0ff */
[----:B------:R-:W-:Y:S01]  /*8540*/  IMAD.MOV R10, RZ, RZ, -R6 ;  /* 0x000000ffff0a7224 */ /* 0x000fe200078e0a06 */
[----:B------:R-:W-:Y:S01]  /*8550*/  LOP3.LUT R18, R18, R11, RZ, 0xc0, !PT ;  /* 0x0000000b12127212 */ /* 0x000fe200078ec0ff */
[----:B------:R-:W-:Y:S02]  /*8560*/  IMAD.MOV.U32 R8, RZ, RZ, 0x1 ;  /* 0x00000001ff087424 */ /* 0x000fe400078e00ff */
[----:B------:R-:W-:Y:S02]  /*8570*/  IMAD R9, R9, R6, R5 ;  /* 0x0000000609097224 */ /* 0x000fe400078e0205 */
[----:B--2---:R-:W-:-:S02]  /*8580*/  IMAD R5, R10, R27, R23 ;  /* 0x0000001b0a057224 */ /* 0x004fc400078e0217 */
[----:B---3--:R-:W-:Y:S02]  /*8590*/  IMAD R6, R9, R30, R12 ;  /* 0x0000001e09067224 */ /* 0x008fe400078e020c */
[----:B------:R-:W-:Y:S01]  /*85a0*/  IMAD R9, R5, R24, R18 ;  /* 0x0000001805097224 */ /* 0x000fe200078e0212 */
[----:B------:R-:W-:Y:S01]  /*85b0*/  PRMT R5, R8, 0x7610, R5 ;  /* 0x0000761008057816 */ /* 0x000fe20000000005 */
[----:B------:R-:W-:-:S03]  /*85c0*/  IMAD.MOV.U32 R16, RZ, RZ, R21 ;  /* 0x000000ffff107224 */ /* 0x000fc600078e0015 */
[----:B------:R-:W-:Y:S02]  /*85d0*/  SEL R17, R9, R6, !P2 ;  /* 0x0000000609117207 */ /* 0x000fe40005000000 */
[----:B------:R-:W-:-:S07]  /*85e0*/  SEL R6, R6, R9, !P2 ;  /* 0x0000000906067207 */ /* 0x000fce0005000000 */
.L_x_173:
[----:B------:R-:W-:-:S08]  /*85f0*/  NOP ;  /* 0x0000000000007918 */ /* 0x000fd00000000000 */
[----:B------:R-:W0:-:S00]  /*8600*/  USETMAXREG.DEALLOC.CTAPOOL 0x28 ;  /* 0x00000028000079c8 */ /* 0x000e0000080e0500 */
[----:B0-----:R-:W-:-:S13]  /*8610*/  ISETP.NE.AND P0, PT, R7, RZ, PT ;  /* 0x000000ff0700720c */ /* 0x001fda0003f05270 */
[----:B------:R-:W-:Y:S05]  /*8620*/  @P0 EXIT ;  /* 0x000000000000094d */ /* 0x000fea0003800000 */
[----:B------:R-:W-:Y:S01]  /*8630*/  LOP3.LUT P0, RZ, R5, 0xff, RZ, 0xc0, !PT ;  /* 0x000000ff05ff7812 */ /* 0x000fe2000780c0ff */
[----:B------:R-:W-:Y:S02]  /*8640*/  IMAD.MOV.U32 R11, RZ, RZ, 0x1 ;  /* 0x00000001ff0b7424 */ /* 0x000fe400078e00ff */
[----:B------:R-:W-:-:S10]  /*8650*/  IMAD.MOV.U32 R5, RZ, RZ, RZ ;  /* 0x000000ffff057224 */ /* 0x000fd400078e00ff */
[----:B------:R-:W-:Y:S05]  /*8660*/  @!P0 BRA `(.L_x_176) ;  /* 0x0000000c00708947 */ /* 0x000fea0003800000 */
[----:B------:R-:W0:Y:S01]  /*8670*/  LDC R5, c[0x0][0x28c] ;  /* 0x0000a300ff057b82 */ /* 0x000e220000000800 */
[----:B------:R-:W-:Y:S01]  /*8680*/  UMOV UR14, 0x1 ;  /* 0x00000001000e7882 */ /* 0x000fe20000000000 */
[----:B------:R-:W-:Y:S01]  /*8690*/  ULDC UR9, c[0x0][0xc] ;  /* 0x0000030000097ab9 */ /* 0x000fe20000000800 */
[----:B------:R-:W-:Y:S01]  /*86a0*/  ULDC UR12, c[0x0][0x10] ;  /* 0x00000400000c7ab9 */ /* 0x000fe20000000800 */
[----:B------:R-:W-:Y:S01]  /*86b0*/  ULDC UR5, c[0x0][0x658] ;  /* 0x0001960000057ab9 */ /* 0x000fe20000000800 */
[----:B------:R-:W-:Y:S01]  /*86c0*/  UMOV UR7, 0xffffffff ;  /* 0xffffffff00077882 */ /* 0x000fe20000000000 */
[----:B------:R-:W-:Y:S01]  /*86d0*/  BSSY B0, `(.L_x_176) ;  /* 0x00000d5000007945 */ /* 0x000fe20003800000 */
[----:B------:R-:W-:Y:S01]  /*86e0*/  USHF.L.U32 UR7, UR7, UR5, URZ ;  /* 0x0000000507077299 */ /* 0x000fe2000800063f */
[----:B------:R-:W1:Y:S01]  /*86f0*/  S2UR UR8, SR_CgaCtaId ;  /* 0x00000000000879c3 */ /* 0x000e620000008800 */
[----:B------:R-:W-:Y:S01]  /*8700*/  USHF.L.U32 UR5, UR14, UR5, URZ ;  /* 0x000000050e057299 */ /* 0x000fe2000800063f */
[----:B------:R-:W-:Y:S01]  /*8710*/  IMAD.MOV.U32 R14, RZ, RZ, 0x1 ;  /* 0x00000001ff0e7424 */ /* 0x000fe200078e00ff */
[----:B------:R-:W-:Y:S01]  /*8720*/  LOP3.LUT R15, R4, 0x2, RZ, 0xfc, !PT ;  /* 0x00000002040f7812 */ /* 0x000fe200078efcff */
[----:B------:R-:W-:Y:S01]  /*8730*/  IMAD.MOV.U32 R11, RZ, RZ, 0x1 ;  /* 0x00000001ff0b7424 */ /* 0x000fe200078e00ff */
[----:B------:R-:W-:Y:S01]  /*8740*/  ULDC UR4, c[0x0][0x600] ;  /* 0x0001800000047ab9 */ /* 0x000fe20000000800 */
[----:B------:R-:W-:Y:S01]  /*8750*/  UMOV UR15, 0x5 ;  /* 0x00000005000f7882 */ /* 0x000fe20000000000 */
[----:B------:R-:W-:-:S02]  /*8760*/  UIADD3 UR4, UR4, -0x1, URZ ;  /* 0xffffffff04047890 */ /* 0x000fc4000fffe03f */
[----:B------:R-:W-:Y:S01]  /*8770*/  ULOP3.LUT UR7, URZ, UR7, URZ, 0x33, !UPT ;  /* 0x000000073f077292 */ /* 0x000fe2000f8e333f */
[----:B------:R-:W-:Y:S01]  /*8780*/  ULDC.64 UR30, c[0x0][0x198] ;  /* 0x00006600001e7ab9 */ /* 0x000fe20000000a00 */
[----:B0-----:R-:W-:-:S05]  /*8790*/  VIADD R5, R5, 0x1f ;  /* 0x0000001f05057836 */ /* 0x001fca0000000000 */
[----:B------:R-:W-:Y:S01]  /*87a0*/  SHF.R.S32.HI R8, RZ, 0x1f, R5 ;  /* 0x0000001fff087819 */ /* 0x000fe20000011405 */
[----:B-1----:R-:W-:-:S03]  /*87b0*/  ULOP3.LUT UR10, UR8, 0x1, URZ, 0xc0, !UPT ;  /* 0x00000001080a7892 */ /* 0x002fc6000f8ec03f */
[----:B------:R-:W-:Y:S01]  /*87c0*/  LEA.HI R8, R8, R5, RZ, 0x5 ;  /* 0x0000000508087211 */ /* 0x000fe200078f28ff */
[----:B------:R-:W-:Y:S01]  /*87d0*/  USHF.R.U32.HI UR28, URZ, 0x1, UR8 ;  /* 0x000000013f1c7899 */ /* 0x000fe20008011608 */
[----:B------:R-:W-:Y:S01]  /*87e0*/  IMAD.MOV.U32 R5, RZ, RZ, RZ ;  /* 0x000000ffff057224 */ /* 0x000fe200078e00ff */
[----:B------:R-:W-:Y:S01]  /*87f0*/  USHF.L.U32 UR6, UR8, 0x6, URZ ;  /* 0x0000000608067899 */ /* 0x000fe2000800063f */
[----:B------:R-:W-:Y:S01]  /*8800*/  SHF.R.S32.HI R12, RZ, 0x5, R8 ;  /* 0x00000005ff0c7819 */ /* 0x000fe20000011408 */
[----:B------:R-:W-:Y:S02]  /*8810*/  USHF.L.U32 UR27, UR8, 0xb, URZ ;  /* 0x0000000b081b7899 */ /* 0x000fe4000800063f */
[----:B------:R-:W-:Y:S02]  /*8820*/  ULOP3.LUT UR8, UR8, 0xfffffffe, URZ, 0xc0, !UPT ;  /* 0xfffffffe08087892 */ /* 0x000fe4000f8ec03f */
[----:B------:R-:W-:Y:S01]  /*8830*/  UISETP.GT.U32.AND UP0, UPT, UR10, 0xffff, UPT ;  /* 0x0000ffff0a00788c */ /* 0x000fe2000bf04070 */
[----:B------:R-:W-:Y:S01]  /*8840*/  VIADD R10, R12, 0x1 ;  /* 0x000000010c0a7836 */ /* 0x000fe20000000000 */
[----:B------:R-:W-:-:S02]  /*8850*/  USHF.L.U32 UR13, UR14, UR8, URZ ;  /* 0x000000080e0d7299 */ /* 0x000fc4000800063f */
[----:B------:R-:W-:Y:S02]  /*8860*/  ULOP3.LUT UR11, UR8, 0x1, URZ, 0xfc, !UPT ;  /* 0x00000001080b7892 */ /* 0x000fe4000f8efc3f */
[----:B------:R-:W-:Y:S02]  /*8870*/  UIMAD.WIDE.U32 UR8, UR9, UR12, URZ ;  /* 0x0000000c090872a5 */ /* 0x000fe4000f8e003f */
[----:B------:R-:W-:Y:S01]  /*8880*/  USEL UR10, UR10, 0xffff, !UP0 ;  /* 0x0000ffff0a0a7887 */ /* 0x000fe2000c000000 */
[----:B------:R-:W-:Y:S01]  /*8890*/  ULDC UR12, c[0x0][0x14] ;  /* 0x00000500000c7ab9 */ /* 0x000fe20000000800 */
[----:B------:R-:W-:Y:S02]  /*88a0*/  USHF.L.U32 UR11, UR14, UR11, URZ ;  /* 0x0000000b0e0b7299 */ /* 0x000fe4000800063f */
[----:B------:R-:W-:Y:S02]  /*88b0*/  UIMAD.WIDE.U32 UR24, UR8, UR12, URZ ;  /* 0x0000000c081872a5 */ /* 0x000fe4000f8e003f */
[----:B------:R-:W-:-:S02]  /*88c0*/  UIMAD UR14, UR9, UR12, URZ ;  /* 0x0000000c090e72a4 */ /* 0x000fc4000f8e023f */
[----:B------:R-:W-:Y:S02]  /*88d0*/  ULOP3.LUT UR10, UR10, 0xffff, URZ, 0xc0, !UPT ;  /* 0x0000ffff0a0a7892 */ /* 0x000fe4000f8ec03f */
[----:B------:R-:W-:Y:S02]  /*88e0*/  ULOP3.LUT UR6, UR6, 0x40, URZ, 0xc0, !UPT ;  /* 0x0000004006067892 */ /* 0x000fe4000f8ec03f */
[----:B------:R-:W-:Y:S02]  /*88f0*/  ULOP3.LUT UR13, UR13, UR11, URZ, 0xfc, !UPT ;  /* 0x0000000b0d0d7292 */ /* 0x000fe4000f8efc3f */
[----:B------:R-:W-:Y:S02]  /*8900*/  UIADD3 UR14, UR25, UR14, URZ ;  /* 0x0000000e190e7290 */ /* 0x000fe4000fffe03f */
[----:B------:R-:W-:-:S12]  /*8910*/  USHF.L.U32 UR15, UR15, UR10, URZ ;  /* 0x0000000a0f0f7299 */ /* 0x000fd8000800063f */
.L_x_187:
[----:B------:R-:W-:-:S03]  /*8920*/  UMOV UR8, 0xffffffff ;  /* 0xffffffff00087882 */ /* 0x000fc60000000000 */
[----:B------:R-:W-:Y:S05]  /*8930*/  BRA.DIV UR8, `(.L_x_177) ;  /* 0x0000001e080c7947 */ /* 0x000fea000b800000 */
[----:B------:R-:W-:-:S13]  /*8940*/  ELECT P0, URZ, PT ;  /* 0x00000000003f782f */ /* 0x000fda0003800000 */
.L_x_222:
[----:B------:R-:W0:Y:S01]  /*8950*/  LDC R7, c[0x0][0x28c] ;  /* 0x0000a300ff077b82 */ /* 0x000e220000000800 */
[----:B------:R-:W-:Y:S01]  /*8960*/  BSSY B1, `(.L_x_178) ;  /* 0x000003b000017945 */ /* 0x000fe20003800000 */
[----:B0-----:R-:W-:-:S13]  /*8970*/  ISETP.LT.OR P0, PT, R7, 0x1, !P0 ;  /* 0x000000010700780c */ /* 0x001fda0004701670 */
[----:B------:R-:W-:Y:S05]  /*8980*/  @P0 BRA `(.L_x_179) ;  /* 0x0000000000e00947 */ /* 0x000fea0003800000 */
[----:B------:R-:W-:Y:S01]  /*8990*/  LEA R9, R6, UR28, 0x1 ;  /* 0x0000001c06097c11 */ /* 0x000fe2000f8e08ff */
[----:B------:R-:W-:Y:S01]  /*89a0*/  IMAD.MOV.U32 R20, RZ, RZ, RZ ;  /* 0x000000ffff147224 */ /* 0x000fe200078e00ff */
[----:B------:R-:W-:Y:S01]  /*89b0*/  LEA R17, R17, UR6, 0x7 ;  /* 0x0000000611117c11 */ /* 0x000fe2000f8e38ff */
[----:B------:R-:W-:Y:S02]  /*89c0*/  IMAD.MOV.U32 R6, RZ, RZ, R10 ;  /* 0x000000ffff067224 */ /* 0x000fe400078e000a */
[----:B------:R-:W-:Y:S02]  /*89d0*/  IMAD.MOV.U32 R7, RZ, RZ, R11 ;  /* 0x000000ffff077224 */ /* 0x000fe400078e000b */
[----:B------:R-:W-:Y:S02]  /*89e0*/  IMAD.MOV.U32 R8, RZ, RZ, R5 ;  /* 0x000000ffff087224 */ /* 0x000fe400078e0005 */
[----:B------:R-:W-:-:S07]  /*89f0*/  IMAD.SHL.U32 R19, R9, 0x40, RZ ;  /* 0x0000004009137824 */ /* 0x000fce00078e00ff */
.L_x_182:
[----:B------:R-:W0:Y:S01]  /*8a00*/  S2R R18, SR_CgaCtaId ;  /* 0x0000000000127919 */ /* 0x000e220000008800 */
[----:B------:R-:W-:Y:S02]  /*8a10*/  MOV R9, 0x400 ;  /* 0x0000040000097802 */ /* 0x000fe40000000f00 */
[----:B------:R-:W-:-:S13]  /*8a20*/  LOP3.LUT P1, RZ, R0, 0x7f, RZ, 0xc0, !PT ;  /* 0x0000007f00ff7812 */ /* 0x000fda000782c0ff */
[----:B------:R-:W1:Y:S01]  /*8a30*/  @!P1 LDC R13, c[0x0][0x500] ;  /* 0x00014000ff0d9b82 */ /* 0x000e620000000800 */
[----:B0-----:R-:W-:Y:S02]  /*8a40*/  LEA R21, R18, R9, 0x18 ;  /* 0x0000000912157211 */ /* 0x001fe400078ec0ff */
[----:B------:R-:W-:-:S03]  /*8a50*/  SHF.L.U32 R9, R7, 0x1f, RZ ;  /* 0x0000001f07097819 */ /* 0x000fc600000006ff */
[----:B------:R-:W-:-:S04]  /*8a60*/  IMAD R18, R8, 0x8, R21 ;  /* 0x0000000808127824 */ /* 0x000fc800078e0215 */
[----:B------:R-:W0:Y:S02]  /*8a70*/  SYNCS.PHASECHK.TRANS64.TRYWAIT P0, [R18+URZ+0xe0], R9 ;  /* 0x0000e009120075a7 */ /* 0x000e24000800017f */
[----:B01----:R-:W-:Y:S05]  /*8a80*/  @!P0 BRA `(.L_x_180) ;  /* 0x0000001800d88947 */ /* 0x003fea0003800000 */
.L_x_223:
[----:B0-----:R-:W-:Y:S01]  /*8a90*/  PRMT R9, R15, 0x9910, RZ ;  /* 0x000099100f097816 */ /* 0x001fe200000000ff */
[----:B------:R0:W-:Y:S03]  /*8aa0*/  @!P1 SYNCS.ARRIVE.TRANS64 RZ, [R18+URZ], R13 ;  /* 0x0000000d12ff99a7 */ /* 0x0001e6000800003f */
[----:B------:R-:W-:-:S13]  /*8ab0*/  ISETP.NE.AND P0, PT, R9, 0x2, PT ;  /* 0x000000020900780c */ /* 0x000fda0003f05270 */
[----:B0-----:R-:W-:Y:S05]  /*8ac0*/  @P0 BRA `(.L_x_181) ;  /* 0x0000000000040947 */ /* 0x001fea0003800000 */
[----:B------:R-:W-:Y:S01]  /*8ad0*/  BPT.TRAP 0x1 ;  /* 0x000000040000795c */ /* 0x000fe20000300000 */
.L_x_181:
[----:B------:R-:W-:Y:S01]  /*8ae0*/  R2UR UR8, R8 ;  /* 0x00000000080872ca */ /* 0x000fe200000e0000 */
[----:B------:R-:W-:Y:S01]  /*8af0*/  VIADD R6, R6, 0xffffffff ;  /* 0xffffffff06067836 */ /* 0x000fe20000000000 */
[----:B------:R-:W-:Y:S01]  /*8b00*/  R2UR UR22, R21 ;  /* 0x00000000151672ca */ /* 0x000fe200000e0000 */
[----:B------:R-:W-:Y:S01]  /*8b10*/  UIADD3 UR16, UP0, UR30, 0xf0, URZ ;  /* 0x000000f01e107890 */ /* 0x000fe2000ff1e03f */
[----:B------:R-:W-:Y:S01]  /*8b20*/  R2UR UR23, R19 ;  /* 0x00000000131772ca */ /* 0x000fe200000e0000 */
[----:B------:R-:W-:Y:S01]  /*8b30*/  UIADD3 UR32, UP1, UR30, 0x1f0, URZ ;  /* 0x000001f01e207890 */ /* 0x000fe2000ff3e03f */
[----:B------:R-:W-:Y:S01]  /*8b40*/  R2UR UR9, R18 ;  /* 0x00000000120972ca */ /* 0x000fe200000e0000 */
[----:B------:R-:W-:Y:S01]  /*8b50*/  UIADD3.X UR17, URZ, UR31, URZ, UP0, !UPT ;  /* 0x0000001f3f117290 */ /* 0x000fe200087fe43f */
[----:B------:R-:W-:Y:S01]  /*8b60*/  R2UR UR10, R20 ;  /* 0x00000000140a72ca */ /* 0x000fe200000e0000 */
[----:B------:R-:W-:Y:S01]  /*8b70*/  UPRMT UR20, URZ, 0x5410, UR15 ;  /* 0x000054103f147896 */ /* 0x000fe2000800000f */
[----:B------:R-:W-:Y:S01]  /*8b80*/  R2UR UR12, R16 ;  /* 0x00000000100c72ca */ /* 0x000fe200000e0000 */
[----:B------:R-:W-:Y:S01]  /*8b90*/  VIADD R8, R8, 0x1 ;  /* 0x0000000108087836 */ /* 0x000fe20000000000 */
[----:B------:R-:W-:Y:S01]  /*8ba0*/  R2UR UR26, R17 ;  /* 0x00000000111a72ca */ /* 0x000fe200000e0000 */
[----:B------:R-:W-:Y:S01]  /*8bb0*/  USHF.L.U32 UR8, UR8, 0xc, URZ ;  /* 0x0000000c08087899 */ /* 0x000fe2000800063f */
[----:B------:R-:W-:Y:S01]  /*8bc0*/  ISETP.GT.AND P1, PT, R6, 0x1, PT ;  /* 0x000000010600780c */ /* 0x000fe20003f24270 */
[----:B------:R-:W-:Y:S01]  /*8bd0*/  UPRMT UR29, URZ, 0x5410, UR13 ;  /* 0x000054103f1d7896 */ /* 0x000fe2000800000d */
[----:B------:R-:W-:Y:S01]  /*8be0*/  ISETP.NE.AND P0, PT, R8, 0x1c, PT ;  /* 0x0000001c0800780c */ /* 0x000fe20003f05270 */
[----:B------:R-:W-:Y:S01]  /*8bf0*/  ULEA UR11, UR28, UR8, 0xb ;  /* 0x000000081c0b7291 */ /* 0x000fe2000f8e583f */
[----:B------:R-:W-:Y:S01]  /*8c00*/  VIADD R20, R20, 0x20 ;  /* 0x0000002014147836 */ /* 0x000fe20000000000 */
[----:B------:R-:W-:Y:S01]  /*8c10*/  ULOP3.LUT UR8, UR8, 0x800, UR27, 0xf8, !UPT ;  /* 0x0000080008087892 */ /* 0x000fe2000f8ef81b */
[----:B------:R-:W-:Y:S01]  /*8c20*/  SEL R18, RZ, 0x1, P0 ;  /* 0x00000001ff127807 */ /* 0x000fe20000000000 */
[----:B------:R-:W-:Y:S01]  /*8c30*/  UIADD3 UR21, UR22, 0x280, UR11 ;  /* 0x0000028016157890 */ /* 0x000fe2000fffe00b */
[----:B------:R-:W-:Y:S01]  /*8c40*/  SEL R8, R8, RZ, P0 ;  /* 0x000000ff08087207 */ /* 0x000fe20000000000 */
[----:B------:R-:W-:Y:S01]  /*8c50*/  UIADD3 UR22, UR22, 0x1c280, UR8 ;  /* 0x0001c28016167890 */ /* 0x000fe2000fffe008 */
[----:B------:R-:W-:Y:S01]  /*8c60*/  LOP3.LUT R7, R7, R18, RZ, 0x3c, !PT ;  /* 0x0000001207077212 */ /* 0x000fe200078e3cff */
[----:B------:R-:W-:Y:S01]  /*8c70*/  UIADD3.X UR33, URZ, UR31, URZ, UP1, !UPT ;  /* 0x0000001f3f217290 */ /* 0x000fe20008ffe43f */
[----:B------:R-:W-:Y:S01]  /*8c80*/  UMOV UR18, 0x0 ;  /* 0x0000000000127882 */ /* 0x000fe20000000000 */
[----:B------:R-:W-:Y:S01]  /*8c90*/  UMOV UR19, 0x10000000 ;  /* 0x1000000000137882 */ /* 0x000fe20000000000 */
[----:B------:R-:W-:Y:S01]  /*8ca0*/  UMOV UR11, UR23 ;  /* 0x00000017000b7c82 */ /* 0x000fe20008000000 */
[----:B------:R-:W-:-:S02]  /*8cb0*/  UMOV UR8, UR21 ;  /* 0x0000001500087c82 */ /* 0x000fc40008000000 */
[----:B------:R0:W-:Y:S02]  /*8cc0*/  UTMALDG.3D.MULTICAST [UR8], [UR16], UR20, desc[UR18] ;  /* 0x00001208100073b4 */ /* 0x0001e40008011814 */
[----:B0-----:R-:W-:Y:S01]  /*8cd0*/  UMOV UR8, UR22 ;  /* 0x0000001600087c82 */ /* 0x001fe20008000000 */
[----:B------:R-:W-:Y:S02]  /*8ce0*/  UMOV UR11, UR26 ;  /* 0x0000001a000b7c82 */ /* 0x000fe40008000000 */
[----:B------:R0:W-:Y:S02]  /*8cf0*/  UTMALDG.3D.MULTICAST [UR8], [UR32], UR29, desc[UR18] ;  /* 0x00001208200073b4 */ /* 0x0001e4000801181d */
[----:B0-----:R-:W-:Y:S05]  /*8d00*/  @P1 BRA `(.L_x_182) ;  /* 0xfffffffc003c1947 */ /* 0x001fea000383ffff */
.L_x_179:
[----:B------:R-:W-:Y:S05]  /*8d10*/  BSYNC B1 ;  /* 0x0000000000017941 */ /* 0x000fea0003800000 */
.L_x_178:
[----:B------:R-:W-:Y:S01]  /*8d20*/  LOP3.LUT P3, RZ, R14, 0xff, RZ, 0xc0, !PT ;  /* 0x000000ff0eff7812 */ /* 0x000fe2000786c0ff */
[C---:B------:R-:W-:Y:S01]  /*8d30*/  IMAD.IADD R5, R12.reuse, 0x1, R5 ;  /* 0x000000010c057824 */ /* 0x040fe200078e0205 */
[----:B------:R-:W-:Y:S01]  /*8d40*/  ULDC.64 UR8, c[0x0][0x650] ;  /* 0x0001940000087ab9 */ /* 0x000fe20000000a00 */
[C---:B------:R-:W-:Y:S01]  /*8d50*/  ISETP.GE.U32.AND P1, PT, R12.reuse, 0x1c, PT ;  /* 0x0000001c0c00780c */ /* 0x040fe20003f26070 */
[----:B------:R-:W-:Y:S01]  /*8d60*/  BSSY B1, `(.L_x_183) ;  /* 0x0000069000017945 */ /* 0x000fe20003800000 */
[----:B------:R-:W-:Y:S01]  /*8d70*/  IMAD.MOV.U32 R17, RZ, RZ, -0x1 ;  /* 0xffffffffff117424 */ /* 0x000fe200078e00ff */
[----:B------:R-:W-:Y:S01]  /*8d80*/  ISETP.GT.U32.AND P0, PT, R5, 0x1b, PT ;  /* 0x0000001b0500780c */ /* 0x000fe20003f04070 */
[----:B------:R-:W-:Y:S01]  /*8d90*/  IMAD.MOV.U32 R16, RZ, RZ, -0x1 ;  /* 0xffffffffff107424 */ /* 0x000fe200078e00ff */
[----:B------:R-:W-:Y:S02]  /*8da0*/  PRMT R14, RZ, 0x7610, R14 ;  /* 0x00007610ff0e7816 */ /* 0x000fe4000000000e */
[----:B------:R-:W-:-:S03]  /*8db0*/  ISETP.LT.U32.AND P0, PT, R12, 0x1c, P0 ;  /* 0x0000001c0c00780c */ /* 0x000fc60000701070 */
[----:B------:R-:W0:Y:S01]  /*8dc0*/  @P3 S2R R7, SR_CgaCtaId ;  /* 0x0000000000073919 */ /* 0x000e220000008800 */
[----:B------:R-:W-:Y:S02]  /*8dd0*/  @P3 MOV R6, 0x400 ;  /* 0x0000040000063802 */ /* 0x000fe40000000f00 */
[----:B------:R-:W-:-:S04]  /*8de0*/  SEL R8, RZ, 0x1, !P0 ;  /* 0x00000001ff087807 */ /* 0x000fc80004000000 */
[----:B------:R-:W-:Y:S02]  /*8df0*/  LOP3.LUT R11, R11, R8, RZ, 0x3c, !PT ;  /* 0x000000080b0b7212 */ /* 0x000fe400078e3cff */
[----:B0-----:R-:W-:-:S04]  /*8e00*/  @P3 LEA R6, R7, R6, 0x18 ;  /* 0x0000000607063211 */ /* 0x001fc800078ec0ff */
[----:B------:R0:W-:Y:S01]  /*8e10*/  @P3 SYNCS.ARRIVE.TRANS64.A1T0 RZ, [R6+URZ+0x1d8], RZ ;  /* 0x0001d8ff06ff39a7 */ /* 0x0001e2000810003f */
[----:B------:R-:W-:-:S04]  /*8e20*/  IADD3 R2, P3, R2, UR24, RZ ;  /* 0x0000001802027c10 */ /* 0x000fc8000ff7e0ff */
[----:B------:R-:W-:Y:S02]  /*8e30*/  IADD3.X R3, R3, UR14, RZ, P3, !PT ;  /* 0x0000000e03037c10 */ /* 0x000fe40009ffe4ff */
[----:B------:R-:W-:Y:S02]  /*8e40*/  ISETP.GE.U32.AND P0, PT, R2, UR8, PT ;  /* 0x0000000802007c0c */ /* 0x000fe4000bf06070 */
[----:B0-----:R-:W-:Y:S02]  /*8e50*/  SHF.R.U32.HI R6, RZ, 0x2, R5 ;  /* 0x00000002ff067819 */ /* 0x001fe40000011605 */
[----:B------:R-:W-:-:S03]  /*8e60*/  ISETP.GE.U32.AND.EX P0, PT, R3, UR9, PT, P0 ;  /* 0x0000000903007c0c */ /* 0x000fc6000bf06100 */
[----:B------:R-:W-:-:S04]  /*8e70*/  IMAD.WIDE.U32 R6, R6, 0x24924925, RZ ;  /* 0x2492492506067825 */ /* 0x000fc800078e00ff */
[----:B------:R-:W-:Y:S01]  /*8e80*/  IMAD R5, R7, -0x1c, R5 ;  /* 0xffffffe407057824 */ /* 0x000fe200078e0205 */
[--C-:B------:R-:W-:Y:S01]  /*8e90*/  @P1 LOP3.LUT R11, R11, 0x1, R7.reuse, 0x78, !PT ;  /* 0x000000010b0b1812 */ /* 0x100fe200078e7807 */
[----:B------:R-:W-:Y:S01]  /*8ea0*/  IMAD.MOV.U32 R6, RZ, RZ, -0x1 ;  /* 0xffffffffff067424 */ /* 0x000fe200078e00ff */
[----:B------:R-:W-:-:S03]  /*8eb0*/  PRMT R7, RZ, 0x7610, R7 ;  /* 0x00007610ff077816 */ /* 0x000fc60000000007 */
[----:B------:R-:W-:Y:S05]  /*8ec0*/  @P0 BRA `(.L_x_184) ;  /* 0x0000000400480947 */ /* 0x000fea0003800000 */
[----:B------:R-:W0:Y:S01]  /*8ed0*/  S2R R17, SR_CTAID.X ;  /* 0x0000000000117919 */ /* 0x000e220000002500 */
[----:B------:R-:W-:Y:S01]  /*8ee0*/  ULDC.64 UR8, c[0x0][0x628] ;  /* 0x00018a0000087ab9 */ /* 0x000fe20000000a00 */
[----:B------:R-:W1:Y:S01]  /*8ef0*/  LDC R18, c[0x0][0x144] ;  /* 0x00005100ff127b82 */ /* 0x000e620000000800 */
[----:B------:R-:W-:Y:S01]  /*8f00*/  ISETP.NE.U32.AND P0, PT, RZ, UR8, PT ;  /* 0x00000008ff007c0c */ /* 0x000fe2000bf05070 */
[----:B------:R-:W2:Y:S01]  /*8f10*/  S2R R13, SR_CTAID.Y ;  /* 0x00000000000d7919 */ /* 0x000ea20000002600 */
[----:B------:R-:W-:Y:S01]  /*8f20*/  ULDC UR10, c[0x0][0x150] ;  /* 0x00005400000a7ab9 */ /* 0x000fe20000000800 */
[----:B------:R-:W-:Y:S01]  /*8f30*/  ULDC UR11, c[0x0][0x630] ;  /* 0x00018c00000b7ab9 */ /* 0x000fe20000000800 */
[----:B------:R-:W-:Y:S01]  /*8f40*/  ISETP.NE.AND.EX P0, PT, RZ, UR9, PT, P0 ;  /* 0x00000009ff007c0c */ /* 0x000fe2000bf05300 */
[----:B------:R-:W-:Y:S01]  /*8f50*/  IMAD.MOV.U32 R6, RZ, RZ, R2 ;  /* 0x000000ffff067224 */ /* 0x000fe200078e0002 */
[----:B0-----:R-:W-:-:S05]  /*8f60*/  I2FP.F32.U32 R7, R17 ;  /* 0x0000001100077245 */ /* 0x001fca0000201000 */
[----:B------:R-:W-:Y:S01]  /*8f70*/  FMUL R20, R7, UR10 ;  /* 0x0000000a07147c20 */ /* 0x000fe20008400000 */
[----:B------:R-:W-:-:S05]  /*8f80*/  IMAD.MOV.U32 R7, RZ, RZ, R3 ;  /* 0x000000ffff077224 */ /* 0x000fca00078e0003 */
[----:B--2---:R-:W-:Y:S05]  /*8f90*/  @!P0 BRA `(.L_x_185) ;  /* 0x0000000000288947 */ /* 0x004fea0003800000 */
[----:B------:R-:W-:Y:S02]  /*8fa0*/  ULDC UR10, c[0x0][0x634] ;  /* 0x00018d00000a7ab9 */ /* 0x000fe40000000800 */
[----:B------:R-:W-:-:S05]  /*8fb0*/  IADD3 R7, P0, R2, UR10, RZ ;  /* 0x0000000a02077c10 */ /* 0x000fca000ff1e0ff */
[----:B------:R-:W-:-:S04]  /*8fc0*/  IMAD.X R19, RZ, RZ, R3, P0 ;  /* 0x000000ffff137224 */ /* 0x000fc800000e0603 */
[----:B------:R-:W-:-:S04]  /*8fd0*/  IMAD.WIDE.U32 R8, R19, UR8, RZ ;  /* 0x0000000813087c25 */ /* 0x000fc8000f8e00ff */
[----:B------:R-:W-:-:S04]  /*8fe0*/  IMAD.WIDE.U32 R8, P0, R7, UR9, R8 ;  /* 0x0000000907087c25 */ /* 0x000fc8000f800008 */
[----:B------:R-:W-:-:S04]  /*8ff0*/  IMAD.WIDE.U32 R6, R7, UR8, RZ ;  /* 0x0000000807067c25 */ /* 0x000fc8000f8e00ff */
[----:B------:R-:W-:Y:S01]  /*9000*/  IMAD.MOV.U32 R6, RZ, RZ, R9 ;  /* 0x000000ffff067224 */ /* 0x000fe200078e0009 */
[----:B------:R-:W-:Y:S01]  /*9010*/  IADD3 RZ, P1, R7, R8, RZ ;  /* 0x0000000807ff7210 */ /* 0x000fe20007f3e0ff */
[----:B------:R-:W-:-:S04]  /*9020*/  IMAD.X R7, RZ, RZ, RZ, P0 ;  /* 0x000000ffff077224 */ /* 0x000fc800000e06ff */
[----:B------:R-:W-:-:S08]  /*9030*/  IMAD.WIDE.U32.X R6, R19, UR9, R6, P1 ;  /* 0x0000000913067c25 */ /* 0x000fd000088e0406 */
.L_x_185:
[--C-:B------:R-:W-:Y:S01]  /*9040*/  SHF.R.U64 R16, R6, UR11, R7.reuse ;  /* 0x0000000b06107c19 */ /* 0x100fe20008001207 */
[----:B------:R-:W0:Y:S01]  /*9050*/  F2I.U32.TRUNC.NTZ R20, R20 ;  /* 0x0000001400147305 */ /* 0x000e22000020f000 */
[----:B------:R-:W-:Y:S01]  /*9060*/  SHF.R.U32.HI R6, RZ, UR11, R7 ;  /* 0x0000000bff067c19 */ /* 0x000fe20008011607 */
[----:B------:R-:W-:Y:S01]  /*9070*/  ULDC.64 UR8, c[0x0][0x620] ;  /* 0x0001880000087ab9 */ /* 0x000fe20000000a00 */
[----:B------:R-:W-:Y:S01]  /*9080*/  IADD3 R9, P0, RZ, -R16, RZ ;  /* 0x80000010ff097210 */ /* 0x000fe20007f1e0ff */
[----:B------:R-:W-:-:S04]  /*9090*/  ULDC.64 UR10, c[0x0][0x640] ;  /* 0x00019000000a7ab9 */ /* 0x000fc80000000a00 */
[----:B------:R-:W-:Y:S01]  /*90a0*/  IMAD.X R6, RZ, RZ, ~R6, P0 ;  /* 0x000000ffff067224 */ /* 0x000fe200000e0e06 */
[----:B------:R-:W-:-:S03]  /*90b0*/  ISETP.NE.U32.AND P0, PT, RZ, UR10, PT ;  /* 0x0000000aff007c0c */ /* 0x000fc6000bf05070 */
[----:B------:R-:W-:Y:S01]  /*90c0*/  IMAD R8, R6, UR8, RZ ;  /* 0x0000000806087c24 */ /* 0x000fe2000f8e02ff */
[----:B------:R-:W-:Y:S01]  /*90d0*/  ISETP.NE.AND.EX P0, PT, RZ, UR11, PT, P0 ;  /* 0x0000000bff007c0c */ /* 0x000fe2000bf05300 */
[----:B------:R-:W-:Y:S01]  /*90e0*/  IMAD.WIDE.U32 R6, R9, UR8, R2 ;  /* 0x0000000809067c25 */ /* 0x000fe2000f8e0002 */
[----:B------:R-:W-:-:S03]  /*90f0*/  ULDC UR8, c[0x0][0x618] ;  /* 0x0001860000087ab9 */ /* 0x000fc60000000800 */
[----:B------:R-:W-:Y:S01]  /*9100*/  IMAD R9, R9, UR9, R8 ;  /* 0x0000000909097c24 */ /* 0x000fe2000f8e0208 */
[----:B------:R-:W-:Y:S01]  /*9110*/  ULDC UR9, c[0x0][0x154] ;  /* 0x0000550000097ab9 */ /* 0x000fe20000000800 */
[----:B0-----:R-:W-:Y:S02]  /*9120*/  IMAD.MOV R8, RZ, RZ, -R20 ;  /* 0x000000ffff087224 */ /* 0x001fe400078e0a14 */
[----:B------:R-:W-:Y:S01]  /*9130*/  IMAD.IADD R7, R7, 0x1, R9 ;  /* 0x0000000107077824 */ /* 0x000fe200078e0209 */
[----:B------:R-:W0:Y:S01]  /*9140*/  LDC R20, c[0x0][0x148] ;  /* 0x00005200ff147b82 */ /* 0x000e220000000800 */
[----:B-1----:R-:W-:Y:S01]  /*9150*/  IMAD R17, R18, R8, R17 ;  /* 0x0000000812117224 */ /* 0x002fe200078e0211 */
[----:B------:R-:W-:Y:S02]  /*9160*/  I2FP.F32.U32 R8, R13 ;  /* 0x0000000d00087245 */ /* 0x000fe40000201000 */
[--C-:B------:R-:W-:Y:S02]  /*9170*/  SHF.R.U64 R18, R6, UR8, R7.reuse ;  /* 0x0000000806127c19 */ /* 0x100fe40008001207 */
[----:B------:R-:W-:Y:S01]  /*9180*/  SHF.R.U32.HI R7, RZ, UR8, R7 ;  /* 0x00000008ff077c19 */ /* 0x000fe20008011607 */
[----:B------:R-:W-:Y:S01]  /*9190*/  FMUL R8, R8, UR9 ;  /* 0x0000000908087c20 */ /* 0x000fe20008400000 */
[----:B------:R-:W-:-:S02]  /*91a0*/  ULDC UR8, c[0x0][0x608] ;  /* 0x0001820000087ab9 */ /* 0x000fc40000000800 */
[--C-:B------:R-:W-:Y:S01]  /*91b0*/  SHF.R.U64 R22, R18, UR8, R7.reuse ;  /* 0x0000000812167c19 */ /* 0x100fe20008001207 */
[----:B------:R1:W2:Y:S01]  /*91c0*/  F2I.U32.TRUNC.NTZ R23, R8 ;  /* 0x0000000800177305 */ /* 0x0002a2000020f000 */
[----:B------:R-:W-:Y:S01]  /*91d0*/  SHF.R.U32.HI R7, RZ, UR8, R7 ;  /* 0x00000008ff077c19 */ /* 0x000fe20008011607 */
[----:B------:R-:W-:-:S03]  /*91e0*/  ULDC UR8, c[0x0][0x658] ;  /* 0x0001960000087ab9 */ /* 0x000fc60000000800 */
[--C-:B------:R-:W-:Y:S02]  /*91f0*/  SHF.R.U64 R19, R22, UR8, R7.reuse ;  /* 0x0000000816137c19 */ /* 0x100fe40008001207 */
[----:B------:R-:W-:-:S03]  /*9200*/  SHF.R.U32.HI R21, RZ, UR8, R7 ;  /* 0x00000008ff157c19 */ /* 0x000fc60008011607 */
[----:B------:R-:W-:Y:S02]  /*9210*/  IMAD.MOV.U32 R6, RZ, RZ, R19 ;  /* 0x000000ffff067224 */ /* 0x000fe400078e0013 */
[----:B------:R-:W-:Y:S01]  /*9220*/  IMAD.MOV.U32 R7, RZ, RZ, R21 ;  /* 0x000000ffff077224 */ /* 0x000fe200078e0015 */
[----:B-1----:R-:W-:Y:S06]  /*9230*/  @!P0 BRA `(.L_x_186) ;  /* 0x0000000000288947 */ /* 0x002fec0003800000 */
        /* <DEDUP_REMOVED lines=10> */
.L_x_186:
[----:B------:R-:W-:Y:S01]  /*92e0*/  ULDC UR8, c[0x0][0x648] ;  /* 0x0001920000087ab9 */ /* 0x000fe20000000800 */
[----:B--2---:R-:W-:Y:S01]  /*92f0*/  IMAD.MOV R23, RZ, RZ, -R23 ;  /* 0x000000ffff177224 */ /* 0x004fe200078e0a17 */
[----:B------:R-:W-:Y:S01]  /*9300*/  SHF.R.U64 R7, R6, UR8, R7 ;  /* 0x0000000806077c19 */ /* 0x000fe20008001207 */
[----:B------:R-:W-:Y:S01]  /*9310*/  ULDC UR8, c[0x0][0x638] ;  /* 0x00018e0000087ab9 */ /* 0x000fe20000000800 */
[----:B------:R-:W-:Y:S01]  /*9320*/  LOP3.LUT R6, R22, UR7, RZ, 0xc0, !PT ;  /* 0x0000000716067c12 */ /* 0x000fe2000f8ec0ff */
[----:B0-----:R-:W-:Y:S01]  /*9330*/  @P2 IMAD R17, R20, R23, R13 ;  /* 0x0000001714112224 */ /* 0x001fe200078e020d */
[----:B------:R-:W-:Y:S01]  /*9340*/  LOP3.LUT R18, R18, UR4, RZ, 0xc0, !PT ;  /* 0x0000000412127c12 */ /* 0x000fe2000f8ec0ff */
[----:B------:R-:W-:Y:S01]  /*9350*/  IMAD.MOV R8, RZ, RZ, -R7 ;  /* 0x000000ffff087224 */ /* 0x000fe200078e0a07 */
[----:B------:R-:W-:Y:S01]  /*9360*/  ULDC UR9, c[0x0][0x610] ;  /* 0x0001840000097ab9 */ /* 0x000fe20000000800 */
[----:B------:R-:W-:Y:S02]  /*9370*/  IMAD R6, R7, UR5, R6 ;  /* 0x0000000507067c24 */ /* 0x000fe4000f8e0206 */
[----:B------:R-:W-:Y:S01]  /*9380*/  IMAD R19, R8, UR8, R19 ;  /* 0x0000000808137c24 */ /* 0x000fe2000f8e0213 */
[----:B------:R-:W-:Y:S01]  /*9390*/  ULDC UR8, c[0x0][0x600] ;  /* 0x0001800000087ab9 */ /* 0x000fe20000000800 */
[----:B------:R-:W-:-:S02]  /*93a0*/  IMAD R6, R6, UR9, R17 ;  /* 0x0000000906067c24 */ /* 0x000fc4000f8e0211 */
[----:B------:R-:W-:Y:S02]  /*93b0*/  IMAD R19, R19, UR8, R18 ;  /* 0x0000000813137c24 */ /* 0x000fe4000f8e0212 */
[----:B------:R-:W-:-:S03]  /*93c0*/  IMAD.MOV.U32 R7, RZ, RZ, 0x1 ;  /* 0x00000001ff077424 */ /* 0x000fc600078e00ff */
[----:B------:R-:W-:Y:S02]  /*93d0*/  SEL R17, R19, R6, !P2 ;  /* 0x0000000613117207 */ /* 0x000fe40005000000 */
[----:B------:R-:W-:-:S07]  /*93e0*/  SEL R6, R6, R19, !P2 ;  /* 0x0000001306067207 */ /* 0x000fce0005000000 */
.L_x_184:
[----:B------:R-:W-:Y:S05]  /*93f0*/  BSYNC B1 ;  /* 0x0000000000017941 */ /* 0x000fea0003800000 */
.L_x_183:
[----:B------:R-:W-:-:S13]  /*9400*/  LOP3.LUT P0, RZ, R7, 0xff, RZ, 0xc0, !PT ;  /* 0x000000ff07ff7812 */ /* 0x000fda000780c0ff */
[----:B------:R-:W-:Y:S05]  /*9410*/  @P0 BRA `(.L_x_187) ;  /* 0xfffffff400400947 */ /* 0x000fea000383ffff */
[----:B------:R-:W-:Y:S05]  /*9420*/  BSYNC B0 ;  /* 0x0000000000007941 */ /* 0x000fea0003800000 */
.L_x_176:
[----:B------:R-:W-:-:S03]  /*9430*/  UMOV UR8, 0xffffffff ;  /* 0xffffffff00087882 */ /* 0x000fc60000000000 */
[----:B------:R-:W-:Y:S05]  /*9440*/  BRA.DIV UR8, `(.L_x_188) ;  /* 0x00000012087c7947 */ /* 0x000fea000b800000 */
[----:B------:R-:W-:-:S13]  /*9450*/  ELECT P0, URZ, PT ;  /* 0x00000000003f782f */ /* 0x000fda0003800000 */
.L_x_226:
[----:B------:R-:W-:Y:S04]  /*9460*/  BSSY B0, `(.L_x_189) ;  /* 0x0000103000007945 */ /* 0x000fe80003800000 */
[----:B------:R-:W-:Y:S05]  /*9470*/  @!P0 BRA `(.L_x_190) ;  /* 0x0000001000048947 */ /* 0x000fea0003800000 */
[----:B------:R-:W-:-:S04]  /*9480*/  LOP3.LUT R4, R4, 0x2, RZ, 0xfc, !PT ;  /* 0x0000000204047812 */ /* 0x000fc800078efcff */
[----:B------:R-:W-:-:S13]  /*9490*/  ISETP.NE.AND P0, PT, R4, 0x3, PT ;  /* 0x000000030400780c */ /* 0x000fda0003f05270 */
[----:B------:R-:W-:Y:S05]  /*94a0*/  @!P0 BRA `(.L_x_191) ;  /* 0x0000000000048947 */ /* 0x000fea0003800000 */
[----:B------:R-:W-:Y:S01]  /*94b0*/  BPT.TRAP 0x1 ;  /* 0x000000040000795c */ /* 0x000fe20000300000 */
.L_x_191:
[----:B------:R-:W0:Y:S01]  /*94c0*/  S2R R3, SR_CgaCtaId ;  /* 0x0000000000037919 */ /* 0x000e220000008800 */
[----:B------:R-:W-:-:S04]  /*94d0*/  MOV R0, 0x400 ;  /* 0x0000040000007802 */ /* 0x000fc80000000f00 */
[----:B0-----:R-:W-:Y:S02]  /*94e0*/  LEA R0, R3, R0, 0x18 ;  /* 0x0000000003007211 */ /* 0x001fe400078ec0ff */
[----:B------:R-:W-:-:S03]  /*94f0*/  SHF.L.U32 R3, R11, 0x1f, RZ ;  /* 0x0000001f0b037819 */ /* 0x000fc600000006ff */
[----:B------:R-:W-:-:S04]  /*9500*/  VIADD R0, R0, 0xe0 ;  /* 0x000000e000007836 */ /* 0x000fc80000000000 */
[C---:B------:R-:W-:Y:S02]  /*9510*/  IMAD R6, R5.reuse, 0x8, R0 ;  /* 0x0000000805067824 */ /* 0x040fe400078e0200 */
[----:B------:R-:W-:Y:S02]  /*9520*/  VIADD R5, R5, 0x1 ;  /* 0x0000000105057836 */ /* 0x000fe40000000000 */
[----:B------:R-:W0:Y:S03]  /*9530*/  SYNCS.PHASECHK.TRANS64.TRYWAIT P0, [R6+URZ], R3 ;  /* 0x00000003060075a7 */ /* 0x000e26000800017f */
[----:B------:R-:W-:-:S04]  /*9540*/  ISETP.NE.AND P1, PT, R5, 0x1c, PT ;  /* 0x0000001c0500780c */ /* 0x000fc80003f25270 */
[----:B------:R-:W-:Y:S02]  /*9550*/  SEL R2, RZ, 0x1, P1 ;  /* 0x00000001ff027807 */ /* 0x000fe40000800000 */
[----:B------:R-:W-:Y:S02]  /*9560*/  SEL R5, R5, RZ, P1 ;  /* 0x000000ff05057207 */ /* 0x000fe40000800000 */
[----:B------:R-:W-:-:S03]  /*9570*/  LOP3.LUT R8, R11, R2, RZ, 0x3c, !PT ;  /* 0x000000020b087212 */ /* 0x000fc600078e3cff */
[----:B------:R-:W-:Y:S01]  /*9580*/  IMAD R7, R5, 0x8, R0 ;  /* 0x0000000805077824 */ /* 0x000fe200078e0200 */
[----:B------:R-:W-:Y:S01]  /*9590*/  SHF.L.U32 R4, R8, 0x1f, RZ ;  /* 0x0000001f08047819 */ /* 0x000fe200000006ff */
[----:B0-----:R-:W-:Y:S06]  /*95a0*/  @!P0 BRA `(.L_x_192) ;  /* 0x0000001000448947 */ /* 0x001fec0003800000 */
.L_x_227:
[----:B------:R-:W1:Y:S01]  /*95b0*/  SYNCS.PHASECHK.TRANS64.TRYWAIT P0, [R7+URZ], R4 ;  /* 0x00000004070075a7 */ /* 0x000e62000800017f */
[----:B------:R-:W-:-:S05]  /*95c0*/  VIADD R2, R5, 0x1 ;  /* 0x0000000105027836 */ /* 0x000fca0000000000 */
[----:B------:R-:W-:-:S04]  /*95d0*/  ISETP.NE.AND P1, PT, R2, 0x1c, PT ;  /* 0x0000001c0200780c */ /* 0x000fc80003f25270 */
[----:B0-----:R-:W-:Y:S02]  /*95e0*/  SEL R3, RZ, 0x1, P1 ;  /* 0x00000001ff037807 */ /* 0x001fe40000800000 */
[----:B------:R-:W-:Y:S02]  /*95f0*/  SEL R9, R2, RZ, P1 ;  /* 0x000000ff02097207 */ /* 0x000fe40000800000 */
[----:B------:R-:W-:-:S03]  /*9600*/  LOP3.LUT R8, R8, R3, RZ, 0x3c, !PT ;  /* 0x0000000308087212 */ /* 0x000fc600078e3cff */
[----:B------:R-:W-:Y:S01]  /*9610*/  IMAD R6, R9, 0x8, R0 ;  /* 0x0000000809067824 */ /* 0x000fe200078e0200 */
[----:B------:R-:W-:Y:S01]  /*9620*/  SHF.L.U32 R5, R8, 0x1f, RZ ;  /* 0x0000001f08057819 */ /* 0x000fe200000006ff */
[----:B-1----:R-:W-:Y:S06]  /*9630*/  @!P0 BRA `(.L_x_193) ;  /* 0x0000001000348947 */ /* 0x002fec0003800000 */
.L_x_228:
[----:B------:R-:W1:Y:S01]  /*9640*/  SYNCS.PHASECHK.TRANS64.TRYWAIT P0, [R6+URZ], R5 ;  /* 0x00000005060075a7 */ /* 0x000e62000800017f */
[----:B------:R-:W-:-:S05]  /*9650*/  VIADD R2, R9, 0x1 ;  /* 0x0000000109027836 */ /* 0x000fca0000000000 */
[----:B------:R-:W-:-:S04]  /*9660*/  ISETP.NE.AND P1, PT, R2, 0x1c, PT ;  /* 0x0000001c0200780c */ /* 0x000fc80003f25270 */
[----:B------:R-:W-:Y:S02]  /*9670*/  SEL R3, RZ, 0x1, P1 ;  /* 0x00000001ff037807 */ /* 0x000fe40000800000 */
[----:B0-----:R-:W-:Y:S02]  /*9680*/  SEL R7, R2, RZ, P1 ;  /* 0x000000ff02077207 */ /* 0x001fe40000800000 */
[----:B------:R-:W-:-:S03]  /*9690*/  LOP3.LUT R8, R8, R3, RZ, 0x3c, !PT ;  /* 0x0000000308087212 */ /* 0x000fc600078e3cff */
[----:B------:R-:W-:Y:S01]  /*96a0*/  IMAD R9, R7, 0x8, R0 ;  /* 0x0000000807097824 */ /* 0x000fe200078e0200 */
[----:B------:R-:W-:Y:S01]  /*96b0*/  SHF.L.U32 R4, R8, 0x1f, RZ ;  /* 0x0000001f08047819 */ /* 0x000fe200000006ff */
[----:B-1----:R-:W-:Y:S06]  /*96c0*/  @!P0 BRA `(.L_x_194) ;  /* 0x0000001000248947 */ /* 0x002fec0003800000 */
.L_x_229:
[----:B------:R-:W1:Y:S01]  /*96d0*/  SYNCS.PHASECHK.TRANS64.TRYWAIT P0, [R9+URZ], R4 ;  /* 0x00000004090075a7 */ /* 0x000e62000800017f */
[----:B------:R-:W-:-:S05]  /*96e0*/  VIADD R2, R7, 0x1 ;  /* 0x0000000107027836 */ /* 0x000fca0000000000 */
[----:B------:R-:W-:-:S04]  /*96f0*/  ISETP.NE.AND P1, PT, R2, 0x1c, PT ;  /* 0x0000001c0200780c */ /* 0x000fc80003f25270 */
[----:B------:R-:W-:Y:S02]  /*9700*/  SEL R3, RZ, 0x1, P1 ;  /* 0x00000001ff037807 */ /* 0x000fe40000800000 */
[----:B------:R-:W-:Y:S02]  /*9710*/  SEL R7, R2, RZ, P1 ;  /* 0x000000ff02077207 */ /* 0x000fe40000800000 */
[----:B------:R-:W-:-:S03]  /*9720*/  LOP3.LUT R8, R8, R3, RZ, 0x3c, !PT ;  /* 0x0000000308087212 */ /* 0x000fc600078e3cff */
[----:B0-----:R-:W-:Y:S01]  /*9730*/  IMAD R6, R7, 0x8, R0 ;  /* 0x0000000807067824 */ /* 0x001fe200078e0200 */
[----:B------:R-:W-:Y:S01]  /*9740*/  SHF.L.U32 R5, R8, 0x1f, RZ ;  /* 0x0000001f08057819 */ /* 0x000fe200000006ff */
[----:B-1----:R-:W-:Y:S06]  /*9750*/  @!P0 BRA `(.L_x_195) ;  /* 0x0000001000148947 */ /* 0x002fec0003800000 */
.L_x_230:
        /* <DEDUP_REMOVED lines=9> */
.L_x_231:
        /* <DEDUP_REMOVED lines=9> */
.L_x_232:
        /* <DEDUP_REMOVED lines=9> */
.L_x_233:
        /* <DEDUP_REMOVED lines=9> */
.L_x_234:
        /* <DEDUP_REMOVED lines=9> */
.L_x_235:
        /* <DEDUP_REMOVED lines=9> */
.L_x_236:
        /* <DEDUP_REMOVED lines=9> */
.L_x_237:
        /* <DEDUP_REMOVED lines=9> */
.L_x_238:
        /* <DEDUP_REMOVED lines=9> */
.L_x_239:
        /* <DEDUP_REMOVED lines=9> */
.L_x_240:
        /* <DEDUP_REMOVED lines=9> */
.L_x_241:
        /* <DEDUP_REMOVED lines=9> */
.L_x_242:
        /* <DEDUP_REMOVED lines=9> */
.L_x_243:
        /* <DEDUP_REMOVED lines=9> */
.L_x_244:
        /* <DEDUP_REMOVED lines=9> */
.L_x_245:
        /* <DEDUP_REMOVED lines=9> */
.L_x_246:
        /* <DEDUP_REMOVED lines=9> */
.L_x_247:
        /* <DEDUP_REMOVED lines=9> */
.L_x_248:
        /* <DEDUP_REMOVED lines=9> */
.L_x_249:
        /* <DEDUP_REMOVED lines=9> */
.L_x_250:
        /* <DEDUP_REMOVED lines=9> */
.L_x_251:
        /* <DEDUP_REMOVED lines=9> */
.L_x_252:
[----:B------:R-:W1:Y:S01]  /*a3c0*/  SYNCS.PHASECHK.TRANS64.TRYWAIT P0, [R6+URZ], R5 ;  /* 0x00000005060075a7 */ /* 0x000e62000800017f */
[----:B------:R-:W-:-:S05]  /*a3d0*/  VIADD R2, R7, 0x1 ;  /* 0x0000000107027836 */ /* 0x000fca0000000000 */
[----:B------:R-:W-:-:S04]  /*a3e0*/  ISETP.NE.AND P1, PT, R2, 0x1c, PT ;  /* 0x0000001c0200780c */ /* 0x000fc80003f25270 */
[----:B0-----:R-:W-:Y:S02]  /*a3f0*/  SEL R4, RZ, 0x1, P1 ;  /* 0x00000001ff047807 */ /* 0x001fe40000800000 */
[----:B------:R-:W-:Y:S02]  /*a400*/  SEL R3, R2, RZ, P1 ;  /* 0x000000ff02037207 */ /* 0x000fe40000800000 */
[----:B------:R-:W-:Y:S01]  /*a410*/  LOP3.LUT R4, R11, R4, RZ, 0x3c, !PT ;  /* 0x000000040b047212 */ /* 0x000fe200078e3cff */
[----:B-1----:R-:W-:Y:S06]  /*a420*/  @!P0 BRA `(.L_x_218) ;  /* 0x0000000800ac8947 */ /* 0x002fec0003800000 */
.L_x_253:
[----:B------:R-:W-:Y:S01]  /*a430*/  IMAD R3, R3, 0x8, R0 ;  /* 0x0000000803037824 */ /* 0x000fe200078e0200 */
[----:B------:R-:W-:-:S07]  /*a440*/  SHF.L.U32 R0, R4, 0x1f, RZ ;  /* 0x0000001f04007819 */ /* 0x000fce00000006ff */
.L_x_219:
[----:B-1----:R1:W2:Y:S02]  /*a450*/  SYNCS.PHASECHK.TRANS64.TRYWAIT P0, [R3+URZ], R0 ;  /* 0x00000000030075a7 */ /* 0x0022a4000800017f */
[----:B--2---:R-:W-:Y:S05]  /*a460*/  @!P0 NANOSLEEP.SYNCS 0x989680 ;  /* 0x009896800000895d */ /* 0x004fea0003900000 */
[----:B------:R-:W2:Y:S02]  /*a470*/  @!P0 SYNCS.PHASECHK.TRANS64 P0, [R3+URZ], R0 ;  /* 0x00000000030085a7 */ /* 0x000ea4000800007f */
[----:B--2---:R-:W-:Y:S05]  /*a480*/  @!P0 BRA `(.L_x_219) ;  /* 0xfffffffc00f08947 */ /* 0x004fea000383ffff */
.L_x_190:
[----:B------:R-:W-:Y:S05]  /*a490*/  BSYNC B0 ;  /* 0x0000000000007941 */ /* 0x000fea0003800000 */
.L_x_189:
[----:B------:R-:W-:Y:S05]  /*a4a0*/  EXIT ;  /* 0x000000000000794d */ /* 0x000fea0003800000 */
.L_x_22:
[----:B-1----:R-:W-:-:S04]  /*a4b0*/  IMAD.U32 R13, RZ, RZ, UR6 ;  /* 0x00000006ff0d7e24 */ /* 0x002fc8000f8e00ff */
[----:B------:R1:W4:Y:S03]  /*a4c0*/  SYNCS.PHASECHK.TRANS64.TRYWAIT P0, [R13+URZ], R12 ;  /* 0x0000000c0d0075a7 */ /* 0x000326000800017f */
[----:B----4-:R-:W-:Y:S05]  /*a4d0*/  @!P0 NANOSLEEP.SYNCS 0x989680 ;  /* 0x009896800000895d */ /* 0x010fea0003900000 */
[----:B------:R-:W4:Y:S02]  /*a4e0*/  @!P0 SYNCS.PHASECHK.TRANS64 P0, [R13+URZ], R12 ;  /* 0x0000000c0d0085a7 */ /* 0x000f24000800007f */
[----:B----4-:R-:W-:Y:S05]  /*a4f0*/  @!P0 BRA `(.L_x_22) ;  /* 0xfffffffc00ec8947 */ /* 0x010fea000383ffff */
[----:B------:R-:W-:Y:S05]  /*a500*/  BRA `(.L_x_21) ;  /* 0xffffff7400887947 */ /* 0x000fea000383ffff */
.L_x_28:
[----:B-1----:R-:W-:-:S04]  /*a510*/  IMAD.U32 R145, RZ, RZ, UR12 ;  /* 0x0000000cff917e24 */ /* 0x002fc8000f8e00ff */
[----:B------:R1:W4:Y:S03]  /*a520*/  SYNCS.PHASECHK.TRANS64.TRYWAIT P0, [R145+URZ], R140 ;  /* 0x0000008c910075a7 */ /* 0x000326000800017f */
[----:B----4-:R-:W-:Y:S05]  /*a530*/  @!P0 NANOSLEEP.SYNCS 0x989680 ;  /* 0x009896800000895d */ /* 0x010fea0003900000 */
[----:B------:R-:W4:Y:S02]  /*a540*/  @!P0 SYNCS.PHASECHK.TRANS64 P0, [R145+URZ], R140 ;  /* 0x0000008c910085a7 */ /* 0x000f24000800007f */
[----:B----4-:R-:W-:Y:S05]  /*a550*/  @!P0 BRA `(.L_x_28) ;  /* 0xfffffffc00ec8947 */ /* 0x010fea000383ffff */
[----:B------:R-:W-:Y:S05]  /*a560*/  BRA `(.L_x_27) ;  /* 0xffffff7c00b87947 */ /* 0x000fea000383ffff */
.L_x_177:
[----:B------:R-:W-:Y:S01]  /*a570*/  BSSY B1, `(.L_x_220) ;  /* 0x0000006000017945 */ /* 0x000fe20003800000 */
[----:B------:R-:W-:-:S07]  /*a580*/  IMAD.MOV.U32 R7, RZ, RZ, -0x1 ;  /* 0xffffffffff077424 */ /* 0x000fce00078e00ff */
[----:B------:R-:W-:Y:S05]  /*a590*/  WARPSYNC.COLLECTIVE R7, `(.L_x_221) ;  /* 0x00000000070c7348 */ /* 0x000fea0003c00000 */
[----:B------:R-:W-:Y:S02]  /*a5a0*/  ELECT P0, UR62, PT ;  /* 0x00000000003e782f */ /* 0x000fe40003800000 */
[----:B------:R-:W-:Y:S01]  /*a5b0*/  MOV R7, UR62 ;  /* 0x0000003e00077c02 */ /* 0x000fe20008000f00 */
[----:B------:R-:W-:Y:S10]  /*a5c0*/  ENDCOLLECTIVE ;  /* 0x000000000000791b */ /* 0x000ff40003800000 */
.L_x_221:
[----:B------:R-:W-:Y:S05]  /*a5d0*/  BSYNC B1 ;  /* 0x0000000000017941 */ /* 0x000fea0003800000 */
.L_x_220:
[----:B------:R-:W-:Y:S05]  /*a5e0*/  BRA `(.L_x_222) ;  /* 0xffffffe000d87947 */ /* 0x000fea000383ffff */
.L_x_180:
[----:B0-----:R0:W1:Y:S02]  /*a5f0*/  SYNCS.PHASECHK.TRANS64.TRYWAIT P0, [R18+URZ+0xe0], R9 ;  /* 0x0000e009120075a7 */ /* 0x001064000800017f */
[----:B-1----:R-:W-:Y:S05]  /*a600*/  @!P0 NANOSLEEP.SYNCS 0x989680 ;  /* 0x009896800000895d */ /* 0x002fea0003900000 */
[----:B------:R-:W1:Y:S02]  /*a610*/  @!P0 SYNCS.PHASECHK.TRANS64 P0, [R18+URZ+0xe0], R9 ;  /* 0x0000e009120085a7 */ /* 0x000e64000800007f */
[----:B-1----:R-:W-:Y:S05]  /*a620*/  @!P0 BRA `(.L_x_180) ;  /* 0xfffffffc00f08947 */ /* 0x002fea000383ffff */
[----:B------:R-:W-:Y:S05]  /*a630*/  BRA `(.L_x_223) ;  /* 0xffffffe400147947 */ /* 0x000fea000383ffff */
.L_x_188:
[----:B------:R-:W-:Y:S01]  /*a640*/  BSSY B0, `(.L_x_224) ;  /* 0x0000006000007945 */ /* 0x000fe20003800000 */
[----:B------:R-:W-:-:S07]  /*a650*/  IMAD.MOV.U32 R7, RZ, RZ, -0x1 ;  /* 0xffffffffff077424 */ /* 0x000fce00078e00ff */
[----:B------:R-:W-:Y:S05]  /*a660*/  WARPSYNC.COLLECTIVE R7, `(.L_x_225) ;  /* 0x00000000070c7348 */ /* 0x000fea0003c00000 */
[----:B------:R-:W-:Y:S02]  /*a670*/  ELECT P0, UR62, PT ;  /* 0x00000000003e782f */ /* 0x000fe40003800000 */
[----:B------:R-:W-:Y:S01]  /*a680*/  MOV R7, UR62 ;  /* 0x0000003e00077c02 */ /* 0x000fe20008000f00 */
[----:B------:R-:W-:Y:S10]  /*a690*/  ENDCOLLECTIVE ;  /* 0x000000000000791b */ /* 0x000ff40003800000 */
.L_x_225:
[----:B------:R-:W-:Y:S05]  /*a6a0*/  BSYNC B0 ;  /* 0x0000000000007941 */ /* 0x000fea0003800000 */
.L_x_224:
[----:B------:R-:W-:Y:S05]  /*a6b0*/  BRA `(.L_x_226) ;  /* 0xffffffec00687947 */ /* 0x000fea000383ffff */
.L_x_192:
[----:B0-----:R0:W1:Y:S02]  /*a6c0*/  SYNCS.PHASECHK.TRANS64.TRYWAIT P0, [R6+URZ], R3 ;  /* 0x00000003060075a7 */ /* 0x001064000800017f */
[----:B-1----:R-:W-:Y:S05]  /*a6d0*/  @!P0 NANOSLEEP.SYNCS 0x989680 ;  /* 0x009896800000895d */ /* 0x002fea0003900000 */
[----:B------:R-:W1:Y:S02]  /*a6e0*/  @!P0 SYNCS.PHASECHK.TRANS64 P0, [R6+URZ], R3 ;  /* 0x00000003060085a7 */ /* 0x000e64000800007f */
[----:B-1----:R-:W-:Y:S05]  /*a6f0*/  @!P0 BRA `(.L_x_192) ;  /* 0xfffffffc00f08947 */ /* 0x002fea000383ffff */
[----:B------:R-:W-:Y:S05]  /*a700*/  BRA `(.L_x_227) ;  /* 0xffffffec00a87947 */ /* 0x000fea000383ffff */
.L_x_193:
[----:B0-----:R0:W1:Y:S02]  /*a710*/  SYNCS.PHASECHK.TRANS64.TRYWAIT P0, [R7+URZ], R4 ;  /* 0x00000004070075a7 */ /* 0x001064000800017f */
[----:B-1----:R-:W-:Y:S05]  /*a720*/  @!P0 NANOSLEEP.SYNCS 0x989680 ;  /* 0x009896800000895d */ /* 0x002fea0003900000 */
[----:B------:R-:W1:Y:S02]  /*a730*/  @!P0 SYNCS.PHASECHK.TRANS64 P0, [R7+URZ], R4 ;  /* 0x00000004070085a7 */ /* 0x000e64000800007f */
[----:B-1----:R-:W-:Y:S05]  /*a740*/  @!P0 BRA `(.L_x_193) ;  /* 0xfffffffc00f08947 */ /* 0x002fea000383ffff */
[----:B------:R-:W-:Y:S05]  /*a750*/  BRA `(.L_x_228) ;  /* 0xffffffec00b87947 */ /* 0x000fea000383ffff */
.L_x_194:
[----:B0-----:R0:W1:Y:S02]  /*a760*/  SYNCS.PHASECHK.TRANS64.TRYWAIT P0, [R6+URZ], R5 ;  /* 0x00000005060075a7 */ /* 0x001064000800017f */
[----:B-1----:R-:W-:Y:S05]  /*a770*/  @!P0 NANOSLEEP.SYNCS 0x989680 ;  /* 0x009896800000895d */ /* 0x002fea0003900000 */
[----:B------:R-:W1:Y:S02]  /*a780*/  @!P0 SYNCS.PHASECHK.TRANS64 P0, [R6+URZ], R5 ;  /* 0x00000005060085a7 */ /* 0x000e64000800007f */
[----:B-1----:R-:W-:Y:S05]  /*a790*/  @!P0 BRA `(.L_x_194) ;  /* 0xfffffffc00f08947 */ /* 0x002fea000383ffff */
[----:B------:R-:W-:Y:S05]  /*a7a0*/  BRA `(.L_x_229) ;  /* 0xffffffec00c87947 */ /* 0x000fea000383ffff */
.L_x_195:
[----:B0-----:R0:W1:Y:S02]  /*a7b0*/  SYNCS.PHASECHK.TRANS64.TRYWAIT P0, [R9+URZ], R4 ;  /* 0x00000004090075a7 */ /* 0x001064000800017f */
[----:B-1----:R-:W-:Y:S05]  /*a7c0*/  @!P0 NANOSLEEP.SYNCS 0x989680 ;  /* 0x009896800000895d */ /* 0x002fea0003900000 */
[----:B------:R-:W1:Y:S02]  /*a7d0*/  @!P0 SYNCS.PHASECHK.TRANS64 P0, [R9+URZ], R4 ;  /* 0x00000004090085a7 */ /* 0x000e64000800007f */
[----:B-1----:R-:W-:Y:S05]  /*a7e0*/  @!P0 BRA `(.L_x_195) ;  /* 0xfffffffc00f08947 */ /* 0x002fea000383ffff */
[----:B------:R-:W-:Y:S05]  /*a7f0*/  BRA `(.L_x_230) ;  /* 0xffffffec00d87947 */ /* 0x000fea000383ffff */
.L_x_196:
[----:B0-----:R0:W1:Y:S02]  /*a800*/  SYNCS.PHASECHK.TRANS64.TRYWAIT P0, [R6+URZ], R5 ;  /* 0x00000005060075a7 */ /* 0x001064000800017f */
[----:B-1----:R-:W-:Y:S05]  /*a810*/  @!P0 NANOSLEEP.SYNCS 0x989680 ;  /* 0x009896800000895d */ /* 0x002fea0003900000 */
[----:B------:R-:W1:Y:S02]  /*a820*/  @!P0 SYNCS.PHASECHK.TRANS64 P0, [R6+URZ], R5 ;  /* 0x00000005060085a7 */ /* 0x000e64000800007f */
[----:B-1----:R-:W-:Y:S05]  /*a830*/  @!P0 BRA `(.L_x_196) ;  /* 0xfffffffc00f08947 */ /* 0x002fea000383ffff */
[----:B------:R-:W-:Y:S05]  /*a840*/  BRA `(.L_x_231) ;  /* 0xffffffec00e87947 */ /* 0x000fea000383ffff */
.L_x_197:
[----:B0-----:R0:W1:Y:S02]  /*a850*/  SYNCS.PHASECHK.TRANS64.TRYWAIT P0, [R9+URZ], R4 ;  /* 0x00000004090075a7 */ /* 0x001064000800017f */
[----:B-1----:R-:W-:Y:S05]  /*a860*/  @!P0 NANOSLEEP.SYNCS 0x989680 ;  /* 0x009896800000895d */ /* 0x002fea0003900000 */
[----:B------:R-:W1:Y:S02]  /*a870*/  @!P0 SYNCS.PHASECHK.TRANS64 P0, [R9+URZ], R4 ;  /* 0x00000004090085a7 */ /* 0x000e64000800007f */
[----:B-1----:R-:W-:Y:S05]  /*a880*/  @!P0 BRA `(.L_x_197) ;  /* 0xfffffffc00f08947 */ /* 0x002fea000383ffff */
[----:B------:R-:W-:Y:S05]  /*a890*/  BRA `(.L_x_232) ;  /* 0xffffffec00f87947 */ /* 0x000fea000383ffff */
.L_x_198:
[----:B0-----:R0:W1:Y:S02]  /*a8a0*/  SYNCS.PHASECHK.TRANS64.TRYWAIT P0, [R6+URZ], R5 ;  /* 0x00000005060075a7 */ /* 0x001064000800017f */
[----:B-1----:R-:W-:Y:S05]  /*a8b0*/  @!P0 NANOSLEEP.SYNCS 0x989680 ;  /* 0x009896800000895d */ /* 0x002fea0003900000 */
[----:B------:R-:W1:Y:S02]  /*a8c0*/  @!P0 SYNCS.PHASECHK.TRANS64 P0, [R6+URZ], R5 ;  /* 0x00000005060085a7 */ /* 0x000e64000800007f */
[----:B-1----:R-:W-:Y:S05]  /*a8d0*/  @!P0 BRA `(.L_x_198) ;  /* 0xfffffffc00f08947 */ /* 0x002fea000383ffff */
[----:B------:R-:W-:Y:S05]  /*a8e0*/  BRA `(.L_x_233) ;  /* 0xfffffff000087947 */ /* 0x000fea000383ffff */
.L_x_199:
[----:B0-----:R0:W1:Y:S02]  /*a8f0*/  SYNCS.PHASECHK.TRANS64.TRYWAIT P0, [R9+URZ], R4 ;  /* 0x00000004090075a7 */ /* 0x001064000800017f */
[----:B-1----:R-:W-:Y:S05]  /*a900*/  @!P0 NANOSLEEP.SYNCS 0x989680 ;  /* 0x009896800000895d */ /* 0x002fea0003900000 */
[----:B------:R-:W1:Y:S02]  /*a910*/  @!P0 SYNCS.PHASECHK.TRANS64 P0, [R9+URZ], R4 ;  /* 0x00000004090085a7 */ /* 0x000e64000800007f */
[----:B-1----:R-:W-:Y:S05]  /*a920*/  @!P0 BRA `(.L_x_199) ;  /* 0xfffffffc00f08947 */ /* 0x002fea000383ffff */
[----:B------:R-:W-:Y:S05]  /*a930*/  BRA `(.L_x_234) ;  /* 0xfffffff000187947 */ /* 0x000fea000383ffff */
.L_x_200:
[----:B0-----:R0:W1:Y:S02]  /*a940*/  SYNCS.PHASECHK.TRANS64.TRYWAIT P0, [R6+URZ], R5 ;  /* 0x00000005060075a7 */ /* 0x001064000800017f */
[----:B-1----:R-:W-:Y:S05]  /*a950*/  @!P0 NANOSLEEP.SYNCS 0x989680 ;  /* 0x009896800000895d */ /* 0x002fea0003900000 */
[----:B------:R-:W1:Y:S02]  /*a960*/  @!P0 SYNCS.PHASECHK.TRANS64 P0, [R6+URZ], R5 ;  /* 0x00000005060085a7 */ /* 0x000e64000800007f */
[----:B-1----:R-:W-:Y:S05]  /*a970*/  @!P0 BRA `(.L_x_200) ;  /* 0xfffffffc00f08947 */ /* 0x002fea000383ffff */
[----:B------:R-:W-:Y:S05]  /*a980*/  BRA `(.L_x_235) ;  /* 0xfffffff000287947 */ /* 0x000fea000383ffff */
.L_x_201:
[----:B0-----:R0:W1:Y:S02]  /*a990*/  SYNCS.PHASECHK.TRANS64.TRYWAIT P0, [R9+URZ], R4 ;  /* 0x00000004090075a7 */ /* 0x001064000800017f */
[----:B-1----:R-:W-:Y:S05]  /*a9a0*/  @!P0 NANOSLEEP.SYNCS 0x989680 ;  /* 0x009896800000895d */ /* 0x002fea0003900000 */
[----:B------:R-:W1:Y:S02]  /*a9b0*/  @!P0 SYNCS.PHASECHK.TRANS64 P0, [R9+URZ], R4 ;  /* 0x00000004090085a7 */ /* 0x000e64000800007f */
[----:B-1----:R-:W-:Y:S05]  /*a9c0*/  @!P0 BRA `(.L_x_201) ;  /* 0xfffffffc00f08947 */ /* 0x002fea000383ffff */
[----:B------:R-:W-:Y:S05]  /*a9d0*/  BRA `(.L_x_236) ;  /* 0xfffffff000387947 */ /* 0x000fea000383ffff */
.L_x_202:
[----:B0-----:R0:W1:Y:S02]  /*a9e0*/  SYNCS.PHASECHK.TRANS64.TRYWAIT P0, [R6+URZ], R5 ;  /* 0x00000005060075a7 */ /* 0x001064000800017f */
[----:B-1----:R-:W-:Y:S05]  /*a9f0*/  @!P0 NANOSLEEP.SYNCS 0x989680 ;  /* 0x009896800000895d */ /* 0x002fea0003900000 */
[----:B------:R-:W1:Y:S02]  /*aa00*/  @!P0 SYNCS.PHASECHK.TRANS64 P0, [R6+URZ], R5 ;  /* 0x00000005060085a7 */ /* 0x000e64000800007f */
[----:B-1----:R-:W-:Y:S05]  /*aa10*/  @!P0 BRA `(.L_x_202) ;  /* 0xfffffffc00f08947 */ /* 0x002fea000383ffff */
[----:B------:R-:W-:Y:S05]  /*aa20*/  BRA `(.L_x_237) ;  /* 0xfffffff000487947 */ /* 0x000fea000383ffff */
.L_x_203:
[----:B0-----:R0:W1:Y:S02]  /*aa30*/  SYNCS.PHASECHK.TRANS64.TRYWAIT P0, [R9+URZ], R4 ;  /* 0x00000004090075a7 */ /* 0x001064000800017f */
[----:B-1----:R-:W-:Y:S05]  /*aa40*/  @!P0 NANOSLEEP.SYNCS 0x989680 ;  /* 0x009896800000895d */ /* 0x002fea0003900000 */
[----:B------:R-:W1:Y:S02]  /*aa50*/  @!P0 SYNCS.PHASECHK.TRANS64 P0, [R9+URZ], R4 ;  /* 0x00000004090085a7 */ /* 0x000e64000800007f */
[----:B-1----:R-:W-:Y:S05]  /*aa60*/  @!P0 BRA `(.L_x_203) ;  /* 0xfffffffc00f08947 */ /* 0x002fea000383ffff */
[----:B------:R-:W-:Y:S05]  /*aa70*/  BRA `(.L_x_238) ;  /* 0xfffffff000587947 */ /* 0x000fea000383ffff */
.L_x_204:
[----:B0-----:R0:W1:Y:S02]  /*aa80*/  SYNCS.PHASECHK.TRANS64.TRYWAIT P0, [R6+URZ], R5 ;  /* 0x00000005060075a7 */ /* 0x001064000800017f */
[----:B-1----:R-:W-:Y:S05]  /*aa90*/  @!P0 NANOSLEEP.SYNCS 0x989680 ;  /* 0x009896800000895d */ /* 0x002fea0003900000 */
[----:B------:R-:W1:Y:S02]  /*aaa0*/  @!P0 SYNCS.PHASECHK.TRANS64 P0, [R6+URZ], R5 ;  /* 0x00000005060085a7 */ /* 0x000e64000800007f */
[----:B-1----:R-:W-:Y:S05]  /*aab0*/  @!P0 BRA `(.L_x_204) ;  /* 0xfffffffc00f08947 */ /* 0x002fea000383ffff */
[----:B------:R-:W-:Y:S05]  /*aac0*/  BRA `(.L_x_239) ;  /* 0xfffffff000687947 */ /* 0x000fea000383ffff */
.L_x_205:
[----:B0-----:R0:W1:Y:S02]  /*aad0*/  SYNCS.PHASECHK.TRANS64.TRYWAIT P0, [R9+URZ], R4 ;  /* 0x00000004090075a7 */ /* 0x001064000800017f */
[----:B-1----:R-:W-:Y:S05]  /*aae0*/  @!P0 NANOSLEEP.SYNCS 0x989680 ;  /* 0x009896800000895d */ /* 0x002fea0003900000 */
[----:B------:R-:W1:Y:S02]  /*aaf0*/  @!P0 SYNCS.PHASECHK.TRANS64 P0, [R9+URZ], R4 ;  /* 0x00000004090085a7 */ /* 0x000e64000800007f */
[----:B-1----:R-:W-:Y:S05]  /*ab00*/  @!P0 BRA `(.L_x_205) ;  /* 0xfffffffc00f08947 */ /* 0x002fea000383ffff */
[----:B------:R-:W-:Y:S05]  /*ab10*/  BRA `(.L_x_240) ;  /* 0xfffffff000787947 */ /* 0x000fea000383ffff */
.L_x_206:
[----:B0-----:R0:W1:Y:S02]  /*ab20*/  SYNCS.PHASECHK.TRANS64.TRYWAIT P0, [R6+URZ], R5 ;  /* 0x00000005060075a7 */ /* 0x001064000800017f */
[----:B-1----:R-:W-:Y:S05]  /*ab30*/  @!P0 NANOSLEEP.SYNCS 0x989680 ;  /* 0x009896800000895d */ /* 0x002fea0003900000 */
[----:B------:R-:W1:Y:S02]  /*ab40*/  @!P0 SYNCS.PHASECHK.TRANS64 P0, [R6+URZ], R5 ;  /* 0x00000005060085a7 */ /* 0x000e64000800007f */
[----:B-1----:R-:W-:Y:S05]  /*ab50*/  @!P0 BRA `(.L_x_206) ;  /* 0xfffffffc00f08947 */ /* 0x002fea000383ffff */
[----:B------:R-:W-:Y:S05]  /*ab60*/  BRA `(.L_x_241) ;  /* 0xfffffff000887947 */ /* 0x000fea000383ffff */
.L_x_207:
[----:B0-----:R0:W1:Y:S02]  /*ab70*/  SYNCS.PHASECHK.TRANS64.TRYWAIT P0, [R9+URZ], R4 ;  /* 0x00000004090075a7 */ /* 0x001064000800017f */
[----:B-1----:R-:W-:Y:S05]  /*ab80*/  @!P0 NANOSLEEP.SYNCS 0x989680 ;  /* 0x009896800000895d */ /* 0x002fea0003900000 */
[----:B------:R-:W1:Y:S02]  /*ab90*/  @!P0 SYNCS.PHASECHK.TRANS64 P0, [R9+URZ], R4 ;  /* 0x00000004090085a7 */ /* 0x000e64000800007f */
[----:B-1----:R-:W-:Y:S05]  /*aba0*/  @!P0 BRA `(.L_x_207) ;  /* 0xfffffffc00f08947 */ /* 0x002fea000383ffff */
[----:B------:R-:W-:Y:S05]  /*abb0*/  BRA `(.L_x_242) ;  /* 0xfffffff000987947 */ /* 0x000fea000383ffff */
.L_x_208:
[----:B0-----:R0:W1:Y:S02]  /*abc0*/  SYNCS.PHASECHK.TRANS64.TRYWAIT P0, [R6+URZ], R5 ;  /* 0x00000005060075a7 */ /* 0x001064000800017f */
[----:B-1----:R-:W-:Y:S05]  /*abd0*/  @!P0 NANOSLEEP.SYNCS 0x989680 ;  /* 0x009896800000895d */ /* 0x002fea0003900000 */
[----:B------:R-:W1:Y:S02]  /*abe0*/  @!P0 SYNCS.PHASECHK.TRANS64 P0, [R6+URZ], R5 ;  /* 0x00000005060085a7 */ /* 0x000e64000800007f */
[----:B-1----:R-:W-:Y:S05]  /*abf0*/  @!P0 BRA `(.L_x_208) ;  /* 0xfffffffc00f08947 */ /* 0x002fea000383ffff */
[----:B------:R-:W-:Y:S05]  /*ac00*/  BRA `(.L_x_243) ;  /* 0xfffffff000a87947 */ /* 0x000fea000383ffff */
.L_x_209:
[----:B0-----:R0:W1:Y:S02]  /*ac10*/  SYNCS.PHASECHK.TRANS64.TRYWAIT P0, [R9+URZ], R4 ;  /* 0x00000004090075a7 */ /* 0x001064000800017f */
[----:B-1----:R-:W-:Y:S05]  /*ac20*/  @!P0 NANOSLEEP.SYNCS 0x989680 ;  /* 0x009896800000895d */ /* 0x002fea0003900000 */
[----:B------:R-:W1:Y:S02]  /*ac30*/  @!P0 SYNCS.PHASECHK.TRANS64 P0, [R9+URZ], R4 ;  /* 0x00000004090085a7 */ /* 0x000e64000800007f */
[----:B-1----:R-:W-:Y:S05]  /*ac40*/  @!P0 BRA `(.L_x_209) ;  /* 0xfffffffc00f08947 */ /* 0x002fea000383ffff */
[----:B------:R-:W-:Y:S05]  /*ac50*/  BRA `(.L_x_244) ;  /* 0xfffffff000b87947 */ /* 0x000fea000383ffff */
.L_x_210:
[----:B0-----:R0:W1:Y:S02]  /*ac60*/  SYNCS.PHASECHK.TRANS64.TRYWAIT P0, [R6+URZ], R5 ;  /* 0x00000005060075a7 */ /* 0x001064000800017f */
[----:B-1----:R-:W-:Y:S05]  /*ac70*/  @!P0 NANOSLEEP.SYNCS 0x989680 ;  /* 0x009896800000895d */ /* 0x002fea0003900000 */
[----:B------:R-:W1:Y:S02]  /*ac80*/  @!P0 SYNCS.PHASECHK.TRANS64 P0, [R6+URZ], R5 ;  /* 0x00000005060085a7 */ /* 0x000e64000800007f */
[----:B-1----:R-:W-:Y:S05]  /*ac90*/  @!P0 BRA `(.L_x_210) ;  /* 0xfffffffc00f08947 */ /* 0x002fea000383ffff */
[----:B------:R-:W-:Y:S05]  /*aca0*/  BRA `(.L_x_245) ;  /* 0xfffffff000c87947 */ /* 0x000fea000383ffff */
.L_x_211:
[----:B0-----:R0:W1:Y:S02]  /*acb0*/  SYNCS.PHASECHK.TRANS64.TRYWAIT P0, [R9+URZ], R4 ;  /* 0x00000004090075a7 */ /* 0x001064000800017f */
[----:B-1----:R-:W-:Y:S05]  /*acc0*/  @!P0 NANOSLEEP.SYNCS 0x989680 ;  /* 0x009896800000895d */ /* 0x002fea0003900000 */
[----:B------:R-:W1:Y:S02]  /*acd0*/  @!P0 SYNCS.PHASECHK.TRANS64 P0, [R9+URZ], R4 ;  /* 0x00000004090085a7 */ /* 0x000e64000800007f */
[----:B-1----:R-:W-:Y:S05]  /*ace0*/  @!P0 BRA `(.L_x_211) ;  /* 0xfffffffc00f08947 */ /* 0x002fea000383ffff */
[----:B------:R-:W-:Y:S05]  /*acf0*/  BRA `(.L_x_246) ;  /* 0xfffffff000d87947 */ /* 0x000fea000383ffff */
.L_x_212:
[----:B0-----:R0:W1:Y:S02]  /*ad00*/  SYNCS.PHASECHK.TRANS64.TRYWAIT P0, [R6+URZ], R5 ;  /* 0x00000005060075a7 */ /* 0x001064000800017f */
[----:B-1----:R-:W-:Y:S05]  /*ad10*/  @!P0 NANOSLEEP.SYNCS 0x989680 ;  /* 0x009896800000895d */ /* 0x002fea0003900000 */
[----:B------:R-:W1:Y:S02]  /*ad20*/  @!P0 SYNCS.PHASECHK.TRANS64 P0, [R6+URZ], R5 ;  /* 0x00000005060085a7 */ /* 0x000e64000800007f */
[----:B-1----:R-:W-:Y:S05]  /*ad30*/  @!P0 BRA `(.L_x_212) ;  /* 0xfffffffc00f08947 */ /* 0x002fea000383ffff */
[----:B------:R-:W-:Y:S05]  /*ad40*/  BRA `(.L_x_247) ;  /* 0xfffffff000e87947 */ /* 0x000fea000383ffff */
.L_x_213:
[----:B0-----:R0:W1:Y:S02]  /*ad50*/  SYNCS.PHASECHK.TRANS64.TRYWAIT P0, [R9+URZ], R4 ;  /* 0x00000004090075a7 */ /* 0x001064000800017f */
[----:B-1----:R-:W-:Y:S05]  /*ad60*/  @!P0 NANOSLEEP.SYNCS 0x989680 ;  /* 0x009896800000895d */ /* 0x002fea0003900000 */
[----:B------:R-:W1:Y:S02]  /*ad70*/  @!P0 SYNCS.PHASECHK.TRANS64 P0, [R9+URZ], R4 ;  /* 0x00000004090085a7 */ /* 0x000e64000800007f */
[----:B-1----:R-:W-:Y:S05]  /*ad80*/  @!P0 BRA `(.L_x_213) ;  /* 0xfffffffc00f08947 */ /* 0x002fea000383ffff */
[----:B------:R-:W-:Y:S05]  /*ad90*/  BRA `(.L_x_248) ;  /* 0xfffffff000f87947 */ /* 0x000fea000383ffff */
.L_x_214:
[----:B0-----:R0:W1:Y:S02]  /*ada0*/  SYNCS.PHASECHK.TRANS64.TRYWAIT P0, [R6+URZ], R5 ;  /* 0x00000005060075a7 */ /* 0x001064000800017f */
[----:B-1----:R-:W-:Y:S05]  /*adb0*/  @!P0 NANOSLEEP.SYNCS 0x989680 ;  /* 0x009896800000895d */ /* 0x002fea0003900000 */
[----:B------:R-:W1:Y:S02]  /*adc0*/  @!P0 SYNCS.PHASECHK.TRANS64 P0, [R6+URZ], R5 ;  /* 0x00000005060085a7 */ /* 0x000e64000800007f */
[----:B-1----:R-:W-:Y:S05]  /*add0*/  @!P0 BRA `(.L_x_214) ;  /* 0xfffffffc00f08947 */ /* 0x002fea000383ffff */
[----:B------:R-:W-:Y:S05]  /*ade0*/  BRA `(.L_x_249) ;  /* 0xfffffff400087947 */ /* 0x000fea000383ffff */
.L_x_215:
[----:B0-----:R0:W1:Y:S02]  /*adf0*/  SYNCS.PHASECHK.TRANS64.TRYWAIT P0, [R9+URZ], R4 ;  /* 0x00000004090075a7 */ /* 0x001064000800017f */
[----:B-1----:R-:W-:Y:S05]  /*ae00*/  @!P0 NANOSLEEP.SYNCS 0x989680 ;  /* 0x009896800000895d */ /* 0x002fea0003900000 */
[----:B------:R-:W1:Y:S02]  /*ae10*/  @!P0 SYNCS.PHASECHK.TRANS64 P0, [R9+URZ], R4 ;  /* 0x00000004090085a7 */ /* 0x000e64000800007f */
[----:B-1----:R-:W-:Y:S05]  /*ae20*/  @!P0 BRA `(.L_x_215) ;  /* 0xfffffffc00f08947 */ /* 0x002fea000383ffff */
[----:B------:R-:W-:Y:S05]  /*ae30*/  BRA `(.L_x_250) ;  /* 0xfffffff400187947 */ /* 0x000fea000383ffff */
.L_x_216:
[----:B0-----:R0:W1:Y:S02]  /*ae40*/  SYNCS.PHASECHK.TRANS64.TRYWAIT P0, [R6+URZ], R5 ;  /* 0x00000005060075a7 */ /* 0x001064000800017f */
[----:B-1----:R-:W-:Y:S05]  /*ae50*/  @!P0 NANOSLEEP.SYNCS 0x989680 ;  /* 0x009896800000895d */ /* 0x002fea0003900000 */
[----:B------:R-:W1:Y:S02]  /*ae60*/  @!P0 SYNCS.PHASECHK.TRANS64 P0, [R6+URZ], R5 ;  /* 0x00000005060085a7 */ /* 0x000e64000800007f */
[----:B-1----:R-:W-:Y:S05]  /*ae70*/  @!P0 BRA `(.L_x_216) ;  /* 0xfffffffc00f08947 */ /* 0x002fea000383ffff */
[----:B------:R-:W-:Y:S05]  /*ae80*/  BRA `(.L_x_251) ;  /* 0xfffffff400287947 */ /* 0x000fea000383ffff */
.L_x_217:
[----:B0-----:R0:W1:Y:S02]  /*ae90*/  SYNCS.PHASECHK.TRANS64.TRYWAIT P0, [R9+URZ], R4 ;  /* 0x00000004090075a7 */ /* 0x001064000800017f */
[----:B-1----:R-:W-:Y:S05]  /*aea0*/  @!P0 NANOSLEEP.SYNCS 0x989680 ;  /* 0x009896800000895d */ /* 0x002fea0003900000 */
[----:B------:R-:W1:Y:S02]  /*aeb0*/  @!P0 SYNCS.PHASECHK.TRANS64 P0, [R9+URZ], R4 ;  /* 0x00000004090085a7 */ /* 0x000e64000800007f */
[----:B-1----:R-:W-:Y:S05]  /*aec0*/  @!P0 BRA `(.L_x_217) ;  /* 0xfffffffc00f08947 */ /* 0x002fea000383ffff */
[----:B------:R-:W-:Y:S05]  /*aed0*/  BRA `(.L_x_252) ;  /* 0xfffffff400387947 */ /* 0x000fea000383ffff */
.L_x_218:
[----:B0-----:R0:W1:Y:S02]  /*aee0*/  SYNCS.PHASECHK.TRANS64.TRYWAIT P0, [R6+URZ], R5 ;  /* 0x00000005060075a7 */ /* 0x001064000800017f */
[----:B-1----:R-:W-:Y:S05]  /*aef0*/  @!P0 NANOSLEEP.SYNCS 0x989680 ;  /* 0x009896800000895d */ /* 0x002fea0003900000 */
[----:B------:R-:W1:Y:S02]  /*af00*/  @!P0 SYNCS.PHASECHK.TRANS64 P0, [R6+URZ], R5 ;  /* 0x00000005060085a7 */ /* 0x000e64000800007f */
[----:B-1----:R-:W-:Y:S05]  /*af10*/  @!P0 BRA `(.L_x_218) ;  /* 0xfffffffc00f08947 */ /* 0x002fea000383ffff */
[----:B------:R-:W-:Y:S05]  /*af20*/  BRA `(.L_x_253) ;  /* 0xfffffff400407947 */ /* 0x000fea000383ffff */
.L_x_254:
[----:B------:R-:W-:-:S00]  /*af30*/  BRA `(.L_x_254) ;  /* 0xfffffffc00fc7947 */ /* 0x000fc0000383ffff */
[----:B------:R-:W-:-:S00]  /*af40*/  NOP ;  /* 0x0000000000007918 */ /* 0x000fc00000000000 */
        /* <DEDUP_REMOVED lines=11> */
.L_x_255:


//--------------------- .nv.shared._ZN7cutlass13device_kernelINS_4gemm6kernel13GemmUniversalIN4cute5tupleIJiiiiEEENS1_10collective13CollectiveMmaINS1_37MainloopSm90TmaGmmaWarpSpecializedFP8ILi28ENS5_IJNS4_1CILi2EEESB_NSA_ILi1EEEEEENS1_35KernelTmaWarpSpecializedCooperativeEEENS5_IJNSA_ILi128EEESG_NSA_ILi32EEEEEENS_12float_e5m2_tENS5_IJlSC_lEEESJ_SK_NS4_8TiledMMAINS4_8MMA_AtomIJNS4_4SM904GMMA31MMA_64x128x32_F32E5M2E5M2_SS_TNILNSO_7ScaleInE1ELSQ_1EEEEEENS4_6LayoutINS5_IJSB_SC_SC_EEENS5_IJSC_NSA_ILi0EEESV_EEEEENS5_IJNS4_10UnderscoreESY_SY_EEEEENS4_23SM90_TMA_LOAD_MULTICASTENS4_14ComposedLayoutINS4_7SwizzleILi1ELi4ELi3EEENS4_18smem_ptr_flag_bitsILi8EEENST_INS5_IJNSA_ILi8EEESH_EEENS5_IJSH_SC_EEEEEEEvNS4_8identityES11_S1B_vS1C_EENS_8epilogue10collective6detail29Sm90TmaWarpSpecializedAdapterINS1F_15DefaultEpilogueISJ_SK_SK_NS1E_6thread17LinearCombinationISJ_Li1EffLNS1J_9ScaleType4KindE0ELNS_15FloatRoundStyleE2ESJ_EENS1_15EpilogueDefaultEEEEEvvEEEEvNT_6ParamsE --------------------------
	.section	.nv.shared._ZN7cutlass13device_kernelINS_4gemm6kernel13GemmUniversalIN4cute5tupleIJiiiiEEENS1_10collective13CollectiveMmaINS1_37MainloopSm90TmaGmmaWarpSpecializedFP8ILi28ENS5_IJNS4_1CILi2EEESB_NSA_ILi1EEEEEENS1_35KernelTmaWarpSpecializedCooperativeEEENS5_IJNSA_ILi128EEESG_NSA_ILi32EEEEEENS_12float_e5m2_tENS5_IJlSC_lEEESJ_SK_NS4_8TiledMMAINS4_8MMA_AtomIJNS4_4SM904GMMA31MMA_64x128x32_F32E5M2E5M2_SS_TNILNSO_7ScaleInE1ELSQ_1EEEEEENS4_6LayoutINS5_IJSB_SC_SC_EEENS5_IJSC_NSA_ILi0EEESV_EEEEENS5_IJNS4_10UnderscoreESY_SY_EEEEENS4_23SM90_TMA_LOAD_MULTICASTENS4_14ComposedLayoutINS4_7SwizzleILi1ELi4ELi3EEENS4_18smem_ptr_flag_bitsILi8EEENST_INS5_IJNSA_ILi8EEESH_EEENS5_IJSH_SC_EEEEEEEvNS4_8identityES11_S1B_vS1C_EENS_8epilogue10collective6detail29Sm90TmaWarpSpecializedAdapterINS1F_15DefaultEpilogueISJ_SK_SK_NS1E_6thread17LinearCombinationISJ_Li1EffLNS1J_9ScaleType4KindE0ELNS_15FloatRoundStyleE2ESJ_EENS1_15EpilogueDefaultEEEEEvvEEEEvNT_6ParamsE,"aw",@nobits
	.sectionflags	@""
	.align	16
	.zero		1024


//--------------------- .nv.shared.reserved.0     --------------------------
	.section	.nv.shared.reserved.0,"aw",@nobits
	.weak		__nv_reservedSMEM_offset_0_alias
	.size		__nv_reservedSMEM_offset_0_alias, 0, 0
	.other		__nv_reservedSMEM_offset_0_alias,@"STO_CUDA_RESERVED_SHARED STV_DEFAULT"
__nv_reservedSMEM_offset_0_alias:
	.zero		0


//--------------------- .nv.global                --------------------------
	.section	.nv.global,"aw",@nobits
.nv.global:
	.type		_ZN39_INTERNAL_03bce652_4_k_cu_c4878188_49474cute1_E,@object
	.size		_ZN39_INTERNAL_03bce652_4_k_cu_c4878188_49474cute1_E,(_ZN39_INTERNAL_03bce652_4_k_cu_c4878188_49474cuda3std3__45__cpo6cbeginE - _ZN39_INTERNAL_03bce652_4_k_cu_c4878188_49474cute1_E)
_ZN39_INTERNAL_03bce652_4_k_cu_c4878188_49474cute1_E:
	.zero		1
	.type		_ZN39_INTERNAL_03bce652_4_k_cu_c4878188_49474cuda3std3__45__cpo6cbeginE,@object
	.size		_ZN39_INTERNAL_03bce652_4_k_cu_c4878188_49474cuda3std3__45__cpo6cbeginE,(_ZN39_INTERNAL_03bce652_4_k_cu_c4878188_49474cuda3std3__48in_placeE - _ZN39_INTERNAL_03bce652_4_k_cu_c4878188_49474cuda3std3__45__cpo6cbeginE)
_ZN39_INTERNAL_03bce652_4_k_cu_c4878188_49474cuda3std3__45__cpo6cbeginE:
	.zero		1
	.type		_ZN39_INTERNAL_03bce652_4_k_cu_c4878188_49474cuda3std3__48in_placeE,@object
	.size		_ZN39_INTERNAL_03bce652_4_k_cu_c4878188_49474cuda3std3__48in_placeE,(_ZN39_INTERNAL_03bce652_4_k_cu_c4878188_49474cuda3std6ranges3__45__cpo9iter_moveE - _ZN39_INTERNAL_03bce652_4_k_cu_c4878188_49474cuda3std3__48in_placeE)
_ZN39_INTERNAL_03bce652_4_k_cu_c4878188_49474cuda3std3__48in_placeE:
	.zero		1
	.type		_ZN39_INTERNAL_03bce652_4_k_cu_c4878188_49474cuda3std6ranges3__45__cpo9iter_moveE,@object
	.size		_ZN39_INTERNAL_03bce652_4_k_cu_c4878188_49474cuda3std6ranges3__45__cpo9iter_moveE,(_ZN39_INTERNAL_03bce652_4_k_cu_c4878188_49474cuda3std3__45__cpo5beginE - _ZN39_INTERNAL_03bce652_4_k_cu_c4878188_49474cuda3std6ranges3__45__cpo9iter_moveE)
_ZN39_INTERNAL_03bce652_4_k_cu_c4878188_49474cuda3std6ranges3__45__cpo9iter_moveE:
	.zero		1
	.type		_ZN39_INTERNAL_03bce652_4_k_cu_c4878188_49474cuda3std3__45__cpo5beginE,@object
	.size		_ZN39_INTERNAL_03bce652_4_k_cu_c4878188_49474cuda3std3__45__cpo5beginE,(_ZN39_INTERNAL_03bce652_4_k_cu_c4878188_49474cuda3std3__441_GLOBAL__N__03bce652_4_k_cu_c4878188_49476ignoreE - _ZN39_INTERNAL_03bce652_4_k_cu_c4878188_49474cuda3std3__45__cpo5beginE)
_ZN39_INTERNAL_03bce652_4_k_cu_c4878188_49474cuda3std3__45__cpo5beginE:
	.zero		1
	.type		_ZN39_INTERNAL_03bce652_4_k_cu_c4878188_49474cuda3std3__441_GLOBAL__N__03bce652_4_k_cu_c4878188_49476ignoreE,@object
	.size		_ZN39_INTERNAL_03bce652_4_k_cu_c4878188_49474cuda3std3__441_GLOBAL__N__03bce652_4_k_cu_c4878188_49476ignoreE,(_ZN39_INTERNAL_03bce652_4_k_cu_c4878188_49474cute7productE - _ZN39_INTERNAL_03bce652_4_k_cu_c4878188_49474cuda3std3__441_GLOBAL__N__03bce652_4_k_cu_c4878188_49476ignoreE)
_ZN39_INTERNAL_03bce652_4_k_cu_c4878188_49474cuda3std3__441_GLOBAL__N__03bce652_4_k_cu_c4878188_49476ignoreE:
	.zero		1
	.type		_ZN39_INTERNAL_03bce652_4_k_cu_c4878188_49474cute7productE,@object
	.size		_ZN39_INTERNAL_03bce652_4_k_cu_c4878188_49474cute7productE,(_ZN39_INTERNAL_03bce652_4_k_cu_c4878188_49474cuda3std3__45__cpo3endE - _ZN39_INTERNAL_03bce652_4_k_cu_c4878188_49474cute7productE)
_ZN39_INTERNAL_03bce652_4_k_cu_c4878188_49474cute7productE:
	.zero		1
	.type		_ZN39_INTERNAL_03bce652_4_k_cu_c4878188_49474cuda3std3__45__cpo3endE,@object
	.size		_ZN39_INTERNAL_03bce652_4_k_cu_c4878188_49474cuda3std3__45__cpo3endE,(_ZN39_INTERNAL_03bce652_4_k_cu_c4878188_49474cuda3std3__419piecewise_constructE - _ZN39_INTERNAL_03bce652_4_k_cu_c4878188_49474cuda3std3__45__cpo3endE)
_ZN39_INTERNAL_03bce652_4_k_cu_c4878188_49474cuda3std3__45__cpo3endE:
	.zero		1
	.type		_ZN39_INTERNAL_03bce652_4_k_cu_c4878188_49474cuda3std3__419piecewise_constructE,@object
	.size		_ZN39_INTERNAL_03bce652_4_k_cu_c4878188_49474cuda3std3__419piecewise_constructE,(_ZN39_INTERNAL_03bce652_4_k_cu_c4878188_49474cuda3std3__45__cpo4cendE - _ZN39_INTERNAL_03bce652_4_k_cu_c4878188_49474cuda3std3__419piecewise_constructE)
_ZN39_INTERNAL_03bce652_4_k_cu_c4878188_49474cuda3std3__419piecewise_constructE:
	.zero		1
	.type		_ZN39_INTERNAL_03bce652_4_k_cu_c4878188_49474cuda3std3__45__cpo4cendE,@object
	.size		_ZN39_INTERNAL_03bce652_4_k_cu_c4878188_49474cuda3std3__45__cpo4cendE,(_ZN39_INTERNAL_03bce652_4_k_cu_c4878188_49474cuda3std6ranges3__45__cpo4swapE - _ZN39_INTERNAL_03bce652_4_k_cu_c4878188_49474cuda3std3__45__cpo4cendE)
_ZN39_INTERNAL_03bce652_4_k_cu_c4878188_49474cuda3std3__45__cpo4cendE:
	.zero		1
	.type		_ZN39_INTERNAL_03bce652_4_k_cu_c4878188_49474cuda3std6ranges3__45__cpo4swapE,@object
	.size		_ZN39_INTERNAL_03bce652_4_k_cu_c4878188_49474cuda3std6ranges3__45__cpo4swapE,(.L_7 - _ZN39_INTERNAL_03bce652_4_k_cu_c4878188_49474cuda3std6ranges3__45__cpo4swapE)
_ZN39_INTERNAL_03bce652_4_k_cu_c4878188_49474cuda3std6ranges3__45__cpo4swapE:
	.zero		1
.L_7:


//--------------------- .nv.constant0._ZN7cutlass13device_kernelINS_4gemm6kernel13GemmUniversalIN4cute5tupleIJiiiiEEENS1_10collective13CollectiveMmaINS1_37MainloopSm90TmaGmmaWarpSpecializedFP8ILi28ENS5_IJNS4_1CILi2EEESB_NSA_ILi1EEEEEENS1_35KernelTmaWarpSpecializedCooperativeEEENS5_IJNSA_ILi128EEESG_NSA_ILi32EEEEEENS_12float_e5m2_tENS5_IJlSC_lEEESJ_SK_NS4_8TiledMMAINS4_8MMA_AtomIJNS4_4SM904GMMA31MMA_64x128x32_F32E5M2E5M2_SS_TNILNSO_7ScaleInE1ELSQ_1EEEEEENS4_6LayoutINS5_IJSB_SC_SC_EEENS5_IJSC_NSA_ILi0EEESV_EEEEENS5_IJNS4_10UnderscoreESY_SY_EEEEENS4_23SM90_TMA_LOAD_MULTICASTENS4_14ComposedLayoutINS4_7SwizzleILi1ELi4ELi3EEENS4_18smem_ptr_flag_bitsILi8EEENST_INS5_IJNSA_ILi8EEESH_EEENS5_IJSH_SC_EEEEEEEvNS4_8identityES11_S1B_vS1C_EENS_8epilogue10collective6detail29Sm90TmaWarpSpecializedAdapterINS1F_15DefaultEpilogueISJ_SK_SK_NS1E_6thread17LinearCombinationISJ_Li1EffLNS1J_9ScaleType4KindE0ELNS_15FloatRoundStyleE2ESJ_EENS1_15EpilogueDefaultEEEEEvvEEEEvNT_6ParamsE --------------------------
	.section	.nv.constant0._ZN7cutlass13device_kernelINS_4gemm6kernel13GemmUniversalIN4cute5tupleIJiiiiEEENS1_10collective13CollectiveMmaINS1_37MainloopSm90TmaGmmaWarpSpecializedFP8ILi28ENS5_IJNS4_1CILi2EEESB_NSA_ILi1EEEEEENS1_35KernelTmaWarpSpecializedCooperativeEEENS5_IJNSA_ILi128EEESG_NSA_ILi32EEEEEENS_12float_e5m2_tENS5_IJlSC_lEEESJ_SK_NS4_8TiledMMAINS4_8MMA_AtomIJNS4_4SM904GMMA31MMA_64x128x32_F32E5M2E5M2_SS_TNILNSO_7ScaleInE1ELSQ_1EEEEEENS4_6LayoutINS5_IJSB_SC_SC_EEENS5_IJSC_NSA_ILi0EEESV_EEEEENS5_IJNS4_10UnderscoreESY_SY_EEEEENS4_23SM90_TMA_LOAD_MULTICASTENS4_14ComposedLayoutINS4_7SwizzleILi1ELi4ELi3EEENS4_18smem_ptr_flag_bitsILi8EEENST_INS5_IJNSA_ILi8EEESH_EEENS5_IJSH_SC_EEEEEEEvNS4_8identityES11_S1B_vS1C_EENS_8epilogue10collective6detail29Sm90TmaWarpSpecializedAdapterINS1F_15DefaultEpilogueISJ_SK_SK_NS1E_6thread17LinearCombinationISJ_Li1EffLNS1J_9ScaleType4KindE0ELNS_15FloatRoundStyleE2ESJ_EENS1_15EpilogueDefaultEEEEEvvEEEEvNT_6ParamsE,"a",@progbits
	.sectionflags	@""
	.align	4
.nv.constant0._ZN7cutlass13device_kernelINS_4gemm6kernel13GemmUniversalIN4cute5tupleIJiiiiEEENS1_10collective13CollectiveMmaINS1_37MainloopSm90TmaGmmaWarpSpecializedFP8ILi28ENS5_IJNS4_1CILi2EEESB_NSA_ILi1EEEEEENS1_35KernelTmaWarpSpecializedCooperativeEEENS5_IJNSA_ILi128EEESG_NSA_ILi32EEEEEENS_12float_e5m2_tENS5_IJlSC_lEEESJ_SK_NS4_8TiledMMAINS4_8MMA_AtomIJNS4_4SM904GMMA31MMA_64x128x32_F32E5M2E5M2_SS_TNILNSO_7ScaleInE1ELSQ_1EEEEEENS4_6LayoutINS5_IJSB_SC_SC_EEENS5_IJSC_NSA_ILi0EEESV_EEEEENS5_IJNS4_10UnderscoreESY_SY_EEEEENS4_23SM90_TMA_LOAD_MULTICASTENS4_14ComposedLayoutINS4_7SwizzleILi1ELi4ELi3EEENS4_18smem_ptr_flag_bitsILi8EEENST_INS5_IJNSA_ILi8EEESH_EEENS5_IJSH_SC_EEEEEEEvNS4_8identityES11_S1B_vS1C_EENS_8epilogue10collective6detail29Sm90TmaWarpSpecializedAdapterINS1F_15DefaultEpilogueISJ_SK_SK_NS1E_6thread17LinearCombinationISJ_Li1EffLNS1J_9ScaleType4KindE0ELNS_15FloatRoundStyleE2ESJ_EENS1_15EpilogueDefaultEEEEEvvEEEEvNT_6ParamsE:
	.zero		1664


//--------------------- SYMBOLS --------------------------

	.type		.nv.reservedSmem.offset0,@object
	.size		.nv.reservedSmem.offset0,0x4
